//
// Generated by NVIDIA NVVM Compiler
//
// Compiler Build ID: CL-36424714
// Cuda compilation tools, release 13.0, V13.0.88
// Based on NVVM 20.0.0
//

.version 9.0
.target sm_100
.address_size 64

	// .globl	parallel_tempering_step
.global .align 4 .b8 precalc_xorwow_matrix[102400];
.global .align 4 .b8 precalc_xorwow_offset_matrix[102400];
.global .align 4 .b8 mrg32k3aM1[2304];
.global .align 4 .b8 mrg32k3aM2[2304];
.global .align 4 .b8 mrg32k3aM1SubSeq[2016];
.global .align 4 .b8 mrg32k3aM2SubSeq[2016];
.global .align 4 .b8 mrg32k3aM1Seq[2304];
.global .align 4 .b8 mrg32k3aM2Seq[2304];
.const .align 8 .b8 __cr_lgamma_table[72];

.visible .entry parallel_tempering_step(
	.param .u64 .ptr .align 1 parallel_tempering_step_param_0,
	.param .u64 .ptr .align 1 parallel_tempering_step_param_1,
	.param .u64 .ptr .align 1 parallel_tempering_step_param_2,
	.param .u64 .ptr .align 1 parallel_tempering_step_param_3,
	.param .u64 .ptr .align 1 parallel_tempering_step_param_4,
	.param .u64 .ptr .align 1 parallel_tempering_step_param_5,
	.param .u32 parallel_tempering_step_param_6,
	.param .u32 parallel_tempering_step_param_7,
	.param .u32 parallel_tempering_step_param_8,
	.param .u32 parallel_tempering_step_param_9,
	.param .u32 parallel_tempering_step_param_10
)
{
	.reg .pred 	%p<96>;
	.reg .b32 	%r<505>;
	.reg .b32 	%f<26>;
	.reg .b64 	%rd<198>;

	ld.param.u64 	%rd14, [parallel_tempering_step_param_0];
	ld.param.u64 	%rd15, [parallel_tempering_step_param_1];
	ld.param.u64 	%rd16, [parallel_tempering_step_param_2];
	ld.param.u64 	%rd11, [parallel_tempering_step_param_3];
	ld.param.u64 	%rd12, [parallel_tempering_step_param_4];
	ld.param.u64 	%rd13, [parallel_tempering_step_param_5];
	ld.param.u32 	%r101, [parallel_tempering_step_param_6];
	ld.param.u32 	%r104, [parallel_tempering_step_param_8];
	ld.param.u32 	%r102, [parallel_tempering_step_param_9];
	ld.param.u32 	%r103, [parallel_tempering_step_param_10];
	cvta.to.global.u64 	%rd1, %rd15;
	cvta.to.global.u64 	%rd2, %rd14;
	cvta.to.global.u64 	%rd3, %rd16;
	mov.u32 	%r105, %ctaid.x;
	mov.u32 	%r106, %ntid.x;
	mov.u32 	%r107, %tid.x;
	mad.lo.s32 	%r1, %r105, %r106, %r107;
	mul.lo.s32 	%r2, %r104, %r101;
	setp.ge.u32 	%p1, %r1, %r2;
	@%p1 bra 	$L__BB0_49;
	cvta.to.global.u64 	%rd17, %rd13;
	div.u32 	%r3, %r1, %r101;
	mul.lo.s32 	%r108, %r3, %r101;
	sub.s32 	%r4, %r1, %r108;
	mul.wide.u32 	%rd18, %r4, 4;
	add.s64 	%rd19, %rd17, %rd18;
	ld.global.u32 	%r109, [%rd19];
	setp.ne.s32 	%p2, %r109, %r103;
	@%p2 bra 	$L__BB0_49;
	mad.lo.s32 	%r113, %r102, %r2, %r1;
	xor.b32  	%r114, %r113, -1429050551;
	mul.lo.s32 	%r5, %r114, 1099087573;
	add.s32 	%r115, %r108, %r4;
	mul.wide.u32 	%rd20, %r115, 4;
	add.s64 	%rd4, %rd3, %rd20;
	ld.global.u32 	%r7, [%rd4];
	cvta.to.global.u64 	%rd21, %rd11;
	mul.wide.u32 	%rd22, %r3, 4;
	add.s64 	%rd23, %rd21, %rd22;
	ld.global.f32 	%f1, [%rd23];
	max.u32 	%r8, %r101, 1;
	and.b32  	%r9, %r8, 15;
	setp.lt.u32 	%p3, %r101, 16;
	mov.b32 	%r475, 1;
	mov.b32 	%r467, 0;
	@%p3 bra 	$L__BB0_5;
	and.b32  	%r467, %r8, -16;
	mov.b32 	%r475, 1;
	mov.b32 	%r461, 0;
$L__BB0_4:
	.pragma "nounroll";
	add.s32 	%r118, %r461, %r108;
	mul.wide.u32 	%rd24, %r118, 4;
	add.s64 	%rd25, %rd3, %rd24;
	ld.global.u32 	%r119, [%rd25];
	max.u32 	%r120, %r119, %r475;
	add.s32 	%r121, %r118, 1;
	mul.wide.u32 	%rd26, %r121, 4;
	add.s64 	%rd27, %rd3, %rd26;
	ld.global.u32 	%r122, [%rd27];
	max.u32 	%r123, %r122, %r120;
	add.s32 	%r124, %r118, 2;
	mul.wide.u32 	%rd28, %r124, 4;
	add.s64 	%rd29, %rd3, %rd28;
	ld.global.u32 	%r125, [%rd29];
	max.u32 	%r126, %r125, %r123;
	add.s32 	%r127, %r118, 3;
	mul.wide.u32 	%rd30, %r127, 4;
	add.s64 	%rd31, %rd3, %rd30;
	ld.global.u32 	%r128, [%rd31];
	max.u32 	%r129, %r128, %r126;
	add.s32 	%r130, %r118, 4;
	mul.wide.u32 	%rd32, %r130, 4;
	add.s64 	%rd33, %rd3, %rd32;
	ld.global.u32 	%r131, [%rd33];
	max.u32 	%r132, %r131, %r129;
	add.s32 	%r133, %r118, 5;
	mul.wide.u32 	%rd34, %r133, 4;
	add.s64 	%rd35, %rd3, %rd34;
	ld.global.u32 	%r134, [%rd35];
	max.u32 	%r135, %r134, %r132;
	add.s32 	%r136, %r118, 6;
	mul.wide.u32 	%rd36, %r136, 4;
	add.s64 	%rd37, %rd3, %rd36;
	ld.global.u32 	%r137, [%rd37];
	max.u32 	%r138, %r137, %r135;
	add.s32 	%r139, %r118, 7;
	mul.wide.u32 	%rd38, %r139, 4;
	add.s64 	%rd39, %rd3, %rd38;
	ld.global.u32 	%r140, [%rd39];
	max.u32 	%r141, %r140, %r138;
	add.s32 	%r142, %r118, 8;
	mul.wide.u32 	%rd40, %r142, 4;
	add.s64 	%rd41, %rd3, %rd40;
	ld.global.u32 	%r143, [%rd41];
	max.u32 	%r144, %r143, %r141;
	add.s32 	%r145, %r118, 9;
	mul.wide.u32 	%rd42, %r145, 4;
	add.s64 	%rd43, %rd3, %rd42;
	ld.global.u32 	%r146, [%rd43];
	max.u32 	%r147, %r146, %r144;
	add.s32 	%r148, %r118, 10;
	mul.wide.u32 	%rd44, %r148, 4;
	add.s64 	%rd45, %rd3, %rd44;
	ld.global.u32 	%r149, [%rd45];
	max.u32 	%r150, %r149, %r147;
	add.s32 	%r151, %r118, 11;
	mul.wide.u32 	%rd46, %r151, 4;
	add.s64 	%rd47, %rd3, %rd46;
	ld.global.u32 	%r152, [%rd47];
	max.u32 	%r153, %r152, %r150;
	add.s32 	%r154, %r118, 12;
	mul.wide.u32 	%rd48, %r154, 4;
	add.s64 	%rd49, %rd3, %rd48;
	ld.global.u32 	%r155, [%rd49];
	max.u32 	%r156, %r155, %r153;
	add.s32 	%r157, %r118, 13;
	mul.wide.u32 	%rd50, %r157, 4;
	add.s64 	%rd51, %rd3, %rd50;
	ld.global.u32 	%r158, [%rd51];
	max.u32 	%r159, %r158, %r156;
	add.s32 	%r160, %r118, 14;
	mul.wide.u32 	%rd52, %r160, 4;
	add.s64 	%rd53, %rd3, %rd52;
	ld.global.u32 	%r161, [%rd53];
	max.u32 	%r162, %r161, %r159;
	add.s32 	%r163, %r118, 15;
	mul.wide.u32 	%rd54, %r163, 4;
	add.s64 	%rd55, %rd3, %rd54;
	ld.global.u32 	%r164, [%rd55];
	max.u32 	%r475, %r164, %r162;
	add.s32 	%r461, %r461, 16;
	setp.ne.s32 	%p4, %r461, %r467;
	@%p4 bra 	$L__BB0_4;
$L__BB0_5:
	setp.eq.s32 	%p5, %r9, 0;
	@%p5 bra 	$L__BB0_14;
	and.b32  	%r18, %r8, 7;
	setp.lt.u32 	%p6, %r9, 8;
	@%p6 bra 	$L__BB0_8;
	add.s32 	%r166, %r467, %r108;
	mul.wide.u32 	%rd56, %r166, 4;
	add.s64 	%rd57, %rd3, %rd56;
	ld.global.u32 	%r167, [%rd57];
	max.u32 	%r168, %r167, %r475;
	add.s32 	%r169, %r166, 1;
	mul.wide.u32 	%rd58, %r169, 4;
	add.s64 	%rd59, %rd3, %rd58;
	ld.global.u32 	%r170, [%rd59];
	max.u32 	%r171, %r170, %r168;
	add.s32 	%r172, %r166, 2;
	mul.wide.u32 	%rd60, %r172, 4;
	add.s64 	%rd61, %rd3, %rd60;
	ld.global.u32 	%r173, [%rd61];
	max.u32 	%r174, %r173, %r171;
	add.s32 	%r175, %r166, 3;
	mul.wide.u32 	%rd62, %r175, 4;
	add.s64 	%rd63, %rd3, %rd62;
	ld.global.u32 	%r176, [%rd63];
	max.u32 	%r177, %r176, %r174;
	add.s32 	%r178, %r166, 4;
	mul.wide.u32 	%rd64, %r178, 4;
	add.s64 	%rd65, %rd3, %rd64;
	ld.global.u32 	%r179, [%rd65];
	max.u32 	%r180, %r179, %r177;
	add.s32 	%r181, %r166, 5;
	mul.wide.u32 	%rd66, %r181, 4;
	add.s64 	%rd67, %rd3, %rd66;
	ld.global.u32 	%r182, [%rd67];
	max.u32 	%r183, %r182, %r180;
	add.s32 	%r184, %r166, 6;
	mul.wide.u32 	%rd68, %r184, 4;
	add.s64 	%rd69, %rd3, %rd68;
	ld.global.u32 	%r185, [%rd69];
	max.u32 	%r186, %r185, %r183;
	add.s32 	%r187, %r166, 7;
	mul.wide.u32 	%rd70, %r187, 4;
	add.s64 	%rd71, %rd3, %rd70;
	ld.global.u32 	%r188, [%rd71];
	max.u32 	%r475, %r188, %r186;
	add.s32 	%r467, %r467, 8;
$L__BB0_8:
	setp.eq.s32 	%p7, %r18, 0;
	@%p7 bra 	$L__BB0_14;
	and.b32  	%r24, %r8, 3;
	setp.lt.u32 	%p8, %r18, 4;
	@%p8 bra 	$L__BB0_11;
	add.s32 	%r190, %r467, %r108;
	mul.wide.u32 	%rd72, %r190, 4;
	add.s64 	%rd73, %rd3, %rd72;
	ld.global.u32 	%r191, [%rd73];
	max.u32 	%r192, %r191, %r475;
	add.s32 	%r193, %r190, 1;
	mul.wide.u32 	%rd74, %r193, 4;
	add.s64 	%rd75, %rd3, %rd74;
	ld.global.u32 	%r194, [%rd75];
	max.u32 	%r195, %r194, %r192;
	add.s32 	%r196, %r190, 2;
	mul.wide.u32 	%rd76, %r196, 4;
	add.s64 	%rd77, %rd3, %rd76;
	ld.global.u32 	%r197, [%rd77];
	max.u32 	%r198, %r197, %r195;
	add.s32 	%r199, %r190, 3;
	mul.wide.u32 	%rd78, %r199, 4;
	add.s64 	%rd79, %rd3, %rd78;
	ld.global.u32 	%r200, [%rd79];
	max.u32 	%r475, %r200, %r198;
	add.s32 	%r467, %r467, 4;
$L__BB0_11:
	setp.eq.s32 	%p9, %r24, 0;
	@%p9 bra 	$L__BB0_14;
	mov.b32 	%r474, 0;
$L__BB0_13:
	.pragma "nounroll";
	add.s32 	%r202, %r467, %r108;
	mul.wide.u32 	%rd80, %r202, 4;
	add.s64 	%rd81, %rd3, %rd80;
	ld.global.u32 	%r203, [%rd81];
	max.u32 	%r475, %r203, %r475;
	add.s32 	%r467, %r467, 1;
	add.s32 	%r474, %r474, 1;
	setp.ne.s32 	%p10, %r474, %r24;
	@%p10 bra 	$L__BB0_13;
$L__BB0_14:
	add.s32 	%r204, %r5, 123456789;
	add.s32 	%r205, %r5, 5783321;
	shr.u32 	%r206, %r204, 2;
	xor.b32  	%r207, %r206, %r204;
	shl.b32 	%r208, %r205, 4;
	shl.b32 	%r209, %r207, 1;
	xor.b32  	%r210, %r208, %r209;
	xor.b32  	%r211, %r210, %r205;
	xor.b32  	%r37, %r211, %r207;
	add.s32 	%r212, %r5, %r37;
	add.s32 	%r213, %r212, -637770787;
	add.s32 	%r214, %r475, 1;
	rem.u32 	%r215, %r213, %r214;
	add.s32 	%r38, %r215, 1;
	setp.eq.s32 	%p11, %r38, %r7;
	@%p11 bra 	$L__BB0_49;
	add.s64 	%rd83, %rd2, %rd18;
	ld.global.u32 	%r480, [%rd83];
	ld.global.u32 	%r40, [%rd83+4];
	setp.ge.u32 	%p12, %r480, %r40;
	mov.f32 	%f25, 0f00000000;
	@%p12 bra 	$L__BB0_28;
	sub.s32 	%r41, %r40, %r480;
	and.b32  	%r42, %r41, 7;
	sub.s32 	%r218, %r480, %r40;
	setp.gt.u32 	%p13, %r218, -8;
	mov.b32 	%r488, 0;
	@%p13 bra 	$L__BB0_19;
	and.b32  	%r43, %r41, -8;
	mov.b32 	%r488, 0;
	mov.u32 	%r478, %r488;
$L__BB0_18:
	.pragma "nounroll";
	mul.wide.u32 	%rd84, %r480, 4;
	add.s64 	%rd85, %rd1, %rd84;
	ld.global.u32 	%r220, [%rd85];
	add.s32 	%r221, %r220, %r108;
	mul.wide.u32 	%rd86, %r221, 4;
	add.s64 	%rd87, %rd3, %rd86;
	ld.global.u32 	%r222, [%rd87];
	setp.eq.s32 	%p14, %r222, %r7;
	selp.s32 	%r223, -1, 0, %p14;
	add.s32 	%r224, %r488, %r223;
	setp.eq.s32 	%p15, %r222, %r38;
	selp.u32 	%r225, 1, 0, %p15;
	add.s32 	%r226, %r224, %r225;
	ld.global.u32 	%r227, [%rd85+4];
	add.s32 	%r228, %r227, %r108;
	mul.wide.u32 	%rd88, %r228, 4;
	add.s64 	%rd89, %rd3, %rd88;
	ld.global.u32 	%r229, [%rd89];
	setp.eq.s32 	%p16, %r229, %r7;
	selp.s32 	%r230, -1, 0, %p16;
	add.s32 	%r231, %r226, %r230;
	setp.eq.s32 	%p17, %r229, %r38;
	selp.u32 	%r232, 1, 0, %p17;
	add.s32 	%r233, %r231, %r232;
	ld.global.u32 	%r234, [%rd85+8];
	add.s32 	%r235, %r234, %r108;
	mul.wide.u32 	%rd90, %r235, 4;
	add.s64 	%rd91, %rd3, %rd90;
	ld.global.u32 	%r236, [%rd91];
	setp.eq.s32 	%p18, %r236, %r7;
	selp.s32 	%r237, -1, 0, %p18;
	add.s32 	%r238, %r233, %r237;
	setp.eq.s32 	%p19, %r236, %r38;
	selp.u32 	%r239, 1, 0, %p19;
	add.s32 	%r240, %r238, %r239;
	ld.global.u32 	%r241, [%rd85+12];
	add.s32 	%r242, %r241, %r108;
	mul.wide.u32 	%rd92, %r242, 4;
	add.s64 	%rd93, %rd3, %rd92;
	ld.global.u32 	%r243, [%rd93];
	setp.eq.s32 	%p20, %r243, %r7;
	selp.s32 	%r244, -1, 0, %p20;
	add.s32 	%r245, %r240, %r244;
	setp.eq.s32 	%p21, %r243, %r38;
	selp.u32 	%r246, 1, 0, %p21;
	add.s32 	%r247, %r245, %r246;
	ld.global.u32 	%r248, [%rd85+16];
	add.s32 	%r249, %r248, %r108;
	mul.wide.u32 	%rd94, %r249, 4;
	add.s64 	%rd95, %rd3, %rd94;
	ld.global.u32 	%r250, [%rd95];
	setp.eq.s32 	%p22, %r250, %r7;
	selp.s32 	%r251, -1, 0, %p22;
	add.s32 	%r252, %r247, %r251;
	setp.eq.s32 	%p23, %r250, %r38;
	selp.u32 	%r253, 1, 0, %p23;
	add.s32 	%r254, %r252, %r253;
	ld.global.u32 	%r255, [%rd85+20];
	add.s32 	%r256, %r255, %r108;
	mul.wide.u32 	%rd96, %r256, 4;
	add.s64 	%rd97, %rd3, %rd96;
	ld.global.u32 	%r257, [%rd97];
	setp.eq.s32 	%p24, %r257, %r7;
	selp.s32 	%r258, -1, 0, %p24;
	add.s32 	%r259, %r254, %r258;
	setp.eq.s32 	%p25, %r257, %r38;
	selp.u32 	%r260, 1, 0, %p25;
	add.s32 	%r261, %r259, %r260;
	ld.global.u32 	%r262, [%rd85+24];
	add.s32 	%r263, %r262, %r108;
	mul.wide.u32 	%rd98, %r263, 4;
	add.s64 	%rd99, %rd3, %rd98;
	ld.global.u32 	%r264, [%rd99];
	setp.eq.s32 	%p26, %r264, %r7;
	selp.s32 	%r265, -1, 0, %p26;
	add.s32 	%r266, %r261, %r265;
	setp.eq.s32 	%p27, %r264, %r38;
	selp.u32 	%r267, 1, 0, %p27;
	add.s32 	%r268, %r266, %r267;
	ld.global.u32 	%r269, [%rd85+28];
	add.s32 	%r270, %r269, %r108;
	mul.wide.u32 	%rd100, %r270, 4;
	add.s64 	%rd101, %rd3, %rd100;
	ld.global.u32 	%r271, [%rd101];
	setp.eq.s32 	%p28, %r271, %r7;
	selp.s32 	%r272, -1, 0, %p28;
	add.s32 	%r273, %r268, %r272;
	setp.eq.s32 	%p29, %r271, %r38;
	selp.u32 	%r274, 1, 0, %p29;
	add.s32 	%r488, %r273, %r274;
	add.s32 	%r480, %r480, 8;
	add.s32 	%r478, %r478, 8;
	setp.ne.s32 	%p30, %r478, %r43;
	@%p30 bra 	$L__BB0_18;
$L__BB0_19:
	setp.eq.s32 	%p31, %r42, 0;
	@%p31 bra 	$L__BB0_27;
	and.b32  	%r53, %r41, 3;
	setp.lt.u32 	%p32, %r42, 4;
	@%p32 bra 	$L__BB0_22;
	mul.wide.u32 	%rd102, %r480, 4;
	add.s64 	%rd103, %rd1, %rd102;
	ld.global.u32 	%r276, [%rd103];
	add.s32 	%r277, %r276, %r108;
	mul.wide.u32 	%rd104, %r277, 4;
	add.s64 	%rd105, %rd3, %rd104;
	ld.global.u32 	%r278, [%rd105];
	setp.eq.s32 	%p33, %r278, %r7;
	selp.s32 	%r279, -1, 0, %p33;
	add.s32 	%r280, %r488, %r279;
	setp.eq.s32 	%p34, %r278, %r38;
	selp.u32 	%r281, 1, 0, %p34;
	add.s32 	%r282, %r280, %r281;
	ld.global.u32 	%r283, [%rd103+4];
	add.s32 	%r284, %r283, %r108;
	mul.wide.u32 	%rd106, %r284, 4;
	add.s64 	%rd107, %rd3, %rd106;
	ld.global.u32 	%r285, [%rd107];
	setp.eq.s32 	%p35, %r285, %r7;
	selp.s32 	%r286, -1, 0, %p35;
	add.s32 	%r287, %r282, %r286;
	setp.eq.s32 	%p36, %r285, %r38;
	selp.u32 	%r288, 1, 0, %p36;
	add.s32 	%r289, %r287, %r288;
	ld.global.u32 	%r290, [%rd103+8];
	add.s32 	%r291, %r290, %r108;
	mul.wide.u32 	%rd108, %r291, 4;
	add.s64 	%rd109, %rd3, %rd108;
	ld.global.u32 	%r292, [%rd109];
	setp.eq.s32 	%p37, %r292, %r7;
	selp.s32 	%r293, -1, 0, %p37;
	add.s32 	%r294, %r289, %r293;
	setp.eq.s32 	%p38, %r292, %r38;
	selp.u32 	%r295, 1, 0, %p38;
	add.s32 	%r296, %r294, %r295;
	ld.global.u32 	%r297, [%rd103+12];
	add.s32 	%r298, %r297, %r108;
	mul.wide.u32 	%rd110, %r298, 4;
	add.s64 	%rd111, %rd3, %rd110;
	ld.global.u32 	%r299, [%rd111];
	setp.eq.s32 	%p39, %r299, %r7;
	selp.s32 	%r300, -1, 0, %p39;
	add.s32 	%r301, %r296, %r300;
	setp.eq.s32 	%p40, %r299, %r38;
	selp.u32 	%r302, 1, 0, %p40;
	add.s32 	%r488, %r301, %r302;
	add.s32 	%r480, %r480, 4;
$L__BB0_22:
	setp.eq.s32 	%p41, %r53, 0;
	@%p41 bra 	$L__BB0_27;
	setp.eq.s32 	%p42, %r53, 1;
	@%p42 bra 	$L__BB0_25;
	mul.wide.u32 	%rd112, %r480, 4;
	add.s64 	%rd113, %rd1, %rd112;
	ld.global.u32 	%r304, [%rd113];
	add.s32 	%r305, %r304, %r108;
	mul.wide.u32 	%rd114, %r305, 4;
	add.s64 	%rd115, %rd3, %rd114;
	ld.global.u32 	%r306, [%rd115];
	setp.eq.s32 	%p43, %r306, %r7;
	selp.s32 	%r307, -1, 0, %p43;
	add.s32 	%r308, %r488, %r307;
	setp.eq.s32 	%p44, %r306, %r38;
	selp.u32 	%r309, 1, 0, %p44;
	add.s32 	%r310, %r308, %r309;
	ld.global.u32 	%r311, [%rd113+4];
	add.s32 	%r312, %r311, %r108;
	mul.wide.u32 	%rd116, %r312, 4;
	add.s64 	%rd117, %rd3, %rd116;
	ld.global.u32 	%r313, [%rd117];
	setp.eq.s32 	%p45, %r313, %r7;
	selp.s32 	%r314, -1, 0, %p45;
	add.s32 	%r315, %r310, %r314;
	setp.eq.s32 	%p46, %r313, %r38;
	selp.u32 	%r316, 1, 0, %p46;
	add.s32 	%r488, %r315, %r316;
	add.s32 	%r480, %r480, 2;
$L__BB0_25:
	and.b32  	%r317, %r41, 1;
	setp.eq.b32 	%p47, %r317, 1;
	not.pred 	%p48, %p47;
	@%p48 bra 	$L__BB0_27;
	mul.wide.u32 	%rd118, %r480, 4;
	add.s64 	%rd119, %rd1, %rd118;
	ld.global.u32 	%r318, [%rd119];
	add.s32 	%r319, %r318, %r108;
	mul.wide.u32 	%rd120, %r319, 4;
	add.s64 	%rd121, %rd3, %rd120;
	ld.global.u32 	%r320, [%rd121];
	setp.eq.s32 	%p49, %r320, %r7;
	selp.s32 	%r321, -1, 0, %p49;
	add.s32 	%r322, %r488, %r321;
	setp.eq.s32 	%p50, %r320, %r38;
	selp.u32 	%r323, 1, 0, %p50;
	add.s32 	%r488, %r322, %r323;
$L__BB0_27:
	cvt.rn.f32.s32 	%f25, %r488;
$L__BB0_28:
	cvt.rn.f32.u32 	%f6, %r38;
	cvt.rn.f32.u32 	%f7, %r7;
	sub.f32 	%f8, %f6, %f7;
	fma.rn.f32 	%f4, %f8, 0f3F400000, %f25;
	setp.le.f32 	%p51, %f4, 0f00000000;
	@%p51 bra 	$L__BB0_30;
	xor.b32  	%r324, %r5, 362436069;
	neg.f32 	%f9, %f4;
	div.rn.f32 	%f10, %f9, %f1;
	fma.rn.f32 	%f11, %f10, 0f3BBB989D, 0f3F000000;
	cvt.sat.f32.f32 	%f12, %f11;
	mov.f32 	%f13, 0f4B400001;
	mov.f32 	%f14, 0f437C0000;
	fma.rm.f32 	%f15, %f12, %f14, %f13;
	add.f32 	%f16, %f15, 0fCB40007F;
	neg.f32 	%f17, %f16;
	fma.rn.f32 	%f18, %f10, 0f3FB8AA3B, %f17;
	fma.rn.f32 	%f19, %f10, 0f32A57060, %f18;
	mov.b32 	%r325, %f15;
	shl.b32 	%r326, %r325, 23;
	mov.b32 	%f20, %r326;
	ex2.approx.ftz.f32 	%f21, %f19;
	mul.f32 	%f22, %f21, %f20;
	shr.u32 	%r327, %r324, 2;
	xor.b32  	%r328, %r327, %r324;
	shl.b32 	%r329, %r37, 4;
	shl.b32 	%r330, %r328, 1;
	xor.b32  	%r331, %r330, %r329;
	xor.b32  	%r332, %r331, %r328;
	xor.b32  	%r333, %r332, %r37;
	add.s32 	%r334, %r5, %r333;
	add.s32 	%r335, %r334, -637408350;
	cvt.rn.f32.u32 	%f23, %r335;
	fma.rn.f32 	%f24, %f23, 0f2F800000, 0f2F000000;
	setp.geu.f32 	%p52, %f24, %f22;
	@%p52 bra 	$L__BB0_31;
$L__BB0_30:
	st.global.u32 	[%rd4], %r38;
$L__BB0_31:
	setp.ne.s32 	%p53, %r4, 0;
	@%p53 bra 	$L__BB0_49;
	mul.wide.u32 	%rd122, %r108, 4;
	add.s64 	%rd5, %rd3, %rd122;
	ld.global.u32 	%r499, [%rd2];
	add.s64 	%rd6, %rd1, 32;
	mov.b32 	%r500, 0;
	mov.u32 	%r498, %r500;
	bra.uni 	$L__BB0_44;
$L__BB0_33:
	setp.eq.s32 	%p73, %r93, 0;
	@%p73 bra 	$L__BB0_43;
	and.b32  	%r70, %r92, 7;
	setp.lt.u32 	%p74, %r93, 8;
	@%p74 bra 	$L__BB0_36;
	mul.wide.u32 	%rd159, %r503, 4;
	add.s64 	%rd160, %rd1, %rd159;
	ld.global.u32 	%r404, [%rd160];
	mul.wide.u32 	%rd161, %r404, 4;
	add.s64 	%rd162, %rd5, %rd161;
	ld.global.u32 	%r405, [%rd162];
	setp.eq.s32 	%p75, %r405, %r91;
	selp.u32 	%r406, 1, 0, %p75;
	add.s32 	%r407, %r498, %r406;
	ld.global.u32 	%r408, [%rd160+4];
	mul.wide.u32 	%rd163, %r408, 4;
	add.s64 	%rd164, %rd5, %rd163;
	ld.global.u32 	%r409, [%rd164];
	setp.eq.s32 	%p76, %r409, %r91;
	selp.u32 	%r410, 1, 0, %p76;
	add.s32 	%r411, %r407, %r410;
	ld.global.u32 	%r412, [%rd160+8];
	mul.wide.u32 	%rd165, %r412, 4;
	add.s64 	%rd166, %rd5, %rd165;
	ld.global.u32 	%r413, [%rd166];
	setp.eq.s32 	%p77, %r413, %r91;
	selp.u32 	%r414, 1, 0, %p77;
	add.s32 	%r415, %r411, %r414;
	ld.global.u32 	%r416, [%rd160+12];
	mul.wide.u32 	%rd167, %r416, 4;
	add.s64 	%rd168, %rd5, %rd167;
	ld.global.u32 	%r417, [%rd168];
	setp.eq.s32 	%p78, %r417, %r91;
	selp.u32 	%r418, 1, 0, %p78;
	add.s32 	%r419, %r415, %r418;
	ld.global.u32 	%r420, [%rd160+16];
	mul.wide.u32 	%rd169, %r420, 4;
	add.s64 	%rd170, %rd5, %rd169;
	ld.global.u32 	%r421, [%rd170];
	setp.eq.s32 	%p79, %r421, %r91;
	selp.u32 	%r422, 1, 0, %p79;
	add.s32 	%r423, %r419, %r422;
	ld.global.u32 	%r424, [%rd160+20];
	mul.wide.u32 	%rd171, %r424, 4;
	add.s64 	%rd172, %rd5, %rd171;
	ld.global.u32 	%r425, [%rd172];
	setp.eq.s32 	%p80, %r425, %r91;
	selp.u32 	%r426, 1, 0, %p80;
	add.s32 	%r427, %r423, %r426;
	ld.global.u32 	%r428, [%rd160+24];
	mul.wide.u32 	%rd173, %r428, 4;
	add.s64 	%rd174, %rd5, %rd173;
	ld.global.u32 	%r429, [%rd174];
	setp.eq.s32 	%p81, %r429, %r91;
	selp.u32 	%r430, 1, 0, %p81;
	add.s32 	%r431, %r427, %r430;
	ld.global.u32 	%r432, [%rd160+28];
	mul.wide.u32 	%rd175, %r432, 4;
	add.s64 	%rd176, %rd5, %rd175;
	ld.global.u32 	%r433, [%rd176];
	setp.eq.s32 	%p82, %r433, %r91;
	selp.u32 	%r434, 1, 0, %p82;
	add.s32 	%r498, %r431, %r434;
	add.s32 	%r503, %r503, 8;
$L__BB0_36:
	setp.eq.s32 	%p83, %r70, 0;
	@%p83 bra 	$L__BB0_43;
	and.b32  	%r76, %r92, 3;
	setp.lt.u32 	%p84, %r70, 4;
	@%p84 bra 	$L__BB0_39;
	mul.wide.u32 	%rd177, %r503, 4;
	add.s64 	%rd178, %rd1, %rd177;
	ld.global.u32 	%r436, [%rd178];
	mul.wide.u32 	%rd179, %r436, 4;
	add.s64 	%rd180, %rd5, %rd179;
	ld.global.u32 	%r437, [%rd180];
	setp.eq.s32 	%p85, %r437, %r91;
	selp.u32 	%r438, 1, 0, %p85;
	add.s32 	%r439, %r498, %r438;
	ld.global.u32 	%r440, [%rd178+4];
	mul.wide.u32 	%rd181, %r440, 4;
	add.s64 	%rd182, %rd5, %rd181;
	ld.global.u32 	%r441, [%rd182];
	setp.eq.s32 	%p86, %r441, %r91;
	selp.u32 	%r442, 1, 0, %p86;
	add.s32 	%r443, %r439, %r442;
	ld.global.u32 	%r444, [%rd178+8];
	mul.wide.u32 	%rd183, %r444, 4;
	add.s64 	%rd184, %rd5, %rd183;
	ld.global.u32 	%r445, [%rd184];
	setp.eq.s32 	%p87, %r445, %r91;
	selp.u32 	%r446, 1, 0, %p87;
	add.s32 	%r447, %r443, %r446;
	ld.global.u32 	%r448, [%rd178+12];
	mul.wide.u32 	%rd185, %r448, 4;
	add.s64 	%rd186, %rd5, %rd185;
	ld.global.u32 	%r449, [%rd186];
	setp.eq.s32 	%p88, %r449, %r91;
	selp.u32 	%r450, 1, 0, %p88;
	add.s32 	%r498, %r447, %r450;
	add.s32 	%r503, %r503, 4;
$L__BB0_39:
	setp.eq.s32 	%p89, %r76, 0;
	@%p89 bra 	$L__BB0_43;
	mul.wide.u32 	%rd187, %r503, 4;
	add.s64 	%rd7, %rd1, %rd187;
	ld.global.u32 	%r451, [%rd7];
	mul.wide.u32 	%rd188, %r451, 4;
	add.s64 	%rd189, %rd5, %rd188;
	ld.global.u32 	%r452, [%rd189];
	setp.eq.s32 	%p90, %r452, %r91;
	selp.u32 	%r453, 1, 0, %p90;
	add.s32 	%r498, %r498, %r453;
	setp.eq.s32 	%p91, %r76, 1;
	@%p91 bra 	$L__BB0_43;
	ld.global.u32 	%r454, [%rd7+4];
	mul.wide.u32 	%rd190, %r454, 4;
	add.s64 	%rd191, %rd5, %rd190;
	ld.global.u32 	%r455, [%rd191];
	setp.eq.s32 	%p92, %r455, %r91;
	selp.u32 	%r456, 1, 0, %p92;
	add.s32 	%r498, %r498, %r456;
	setp.eq.s32 	%p93, %r76, 2;
	@%p93 bra 	$L__BB0_43;
	ld.global.u32 	%r457, [%rd7+8];
	mul.wide.u32 	%rd192, %r457, 4;
	add.s64 	%rd193, %rd5, %rd192;
	ld.global.u32 	%r458, [%rd193];
	setp.eq.s32 	%p94, %r458, %r91;
	selp.u32 	%r459, 1, 0, %p94;
	add.s32 	%r498, %r498, %r459;
$L__BB0_43:
	setp.eq.s32 	%p95, %r500, %r8;
	@%p95 bra 	$L__BB0_48;
$L__BB0_44:
	mov.u32 	%r87, %r500;
	mov.u32 	%r503, %r499;
	add.s32 	%r500, %r87, 1;
	mul.wide.u32 	%rd123, %r87, 4;
	add.s64 	%rd124, %rd2, %rd123;
	ld.global.u32 	%r499, [%rd124+4];
	add.s64 	%rd125, %rd5, %rd123;
	ld.global.u32 	%r91, [%rd125];
	setp.ge.u32 	%p54, %r503, %r499;
	@%p54 bra 	$L__BB0_43;
	sub.s32 	%r92, %r499, %r503;
	and.b32  	%r93, %r92, 15;
	sub.s32 	%r338, %r503, %r499;
	setp.gt.u32 	%p55, %r338, -16;
	@%p55 bra 	$L__BB0_33;
	and.b32  	%r339, %r92, -16;
	neg.s32 	%r502, %r339;
	mul.wide.u32 	%rd126, %r503, 4;
	add.s64 	%rd197, %rd6, %rd126;
$L__BB0_47:
	.pragma "nounroll";
	ld.global.u32 	%r340, [%rd197+-32];
	mul.wide.u32 	%rd127, %r340, 4;
	add.s64 	%rd128, %rd5, %rd127;
	ld.global.u32 	%r341, [%rd128];
	setp.eq.s32 	%p56, %r341, %r91;
	selp.u32 	%r342, 1, 0, %p56;
	add.s32 	%r343, %r498, %r342;
	ld.global.u32 	%r344, [%rd197+-28];
	mul.wide.u32 	%rd129, %r344, 4;
	add.s64 	%rd130, %rd5, %rd129;
	ld.global.u32 	%r345, [%rd130];
	setp.eq.s32 	%p57, %r345, %r91;
	selp.u32 	%r346, 1, 0, %p57;
	add.s32 	%r347, %r343, %r346;
	ld.global.u32 	%r348, [%rd197+-24];
	mul.wide.u32 	%rd131, %r348, 4;
	add.s64 	%rd132, %rd5, %rd131;
	ld.global.u32 	%r349, [%rd132];
	setp.eq.s32 	%p58, %r349, %r91;
	selp.u32 	%r350, 1, 0, %p58;
	add.s32 	%r351, %r347, %r350;
	ld.global.u32 	%r352, [%rd197+-20];
	mul.wide.u32 	%rd133, %r352, 4;
	add.s64 	%rd134, %rd5, %rd133;
	ld.global.u32 	%r353, [%rd134];
	setp.eq.s32 	%p59, %r353, %r91;
	selp.u32 	%r354, 1, 0, %p59;
	add.s32 	%r355, %r351, %r354;
	ld.global.u32 	%r356, [%rd197+-16];
	mul.wide.u32 	%rd135, %r356, 4;
	add.s64 	%rd136, %rd5, %rd135;
	ld.global.u32 	%r357, [%rd136];
	setp.eq.s32 	%p60, %r357, %r91;
	selp.u32 	%r358, 1, 0, %p60;
	add.s32 	%r359, %r355, %r358;
	ld.global.u32 	%r360, [%rd197+-12];
	mul.wide.u32 	%rd137, %r360, 4;
	add.s64 	%rd138, %rd5, %rd137;
	ld.global.u32 	%r361, [%rd138];
	setp.eq.s32 	%p61, %r361, %r91;
	selp.u32 	%r362, 1, 0, %p61;
	add.s32 	%r363, %r359, %r362;
	ld.global.u32 	%r364, [%rd197+-8];
	mul.wide.u32 	%rd139, %r364, 4;
	add.s64 	%rd140, %rd5, %rd139;
	ld.global.u32 	%r365, [%rd140];
	setp.eq.s32 	%p62, %r365, %r91;
	selp.u32 	%r366, 1, 0, %p62;
	add.s32 	%r367, %r363, %r366;
	ld.global.u32 	%r368, [%rd197+-4];
	mul.wide.u32 	%rd141, %r368, 4;
	add.s64 	%rd142, %rd5, %rd141;
	ld.global.u32 	%r369, [%rd142];
	setp.eq.s32 	%p63, %r369, %r91;
	selp.u32 	%r370, 1, 0, %p63;
	add.s32 	%r371, %r367, %r370;
	ld.global.u32 	%r372, [%rd197];
	mul.wide.u32 	%rd143, %r372, 4;
	add.s64 	%rd144, %rd5, %rd143;
	ld.global.u32 	%r373, [%rd144];
	setp.eq.s32 	%p64, %r373, %r91;
	selp.u32 	%r374, 1, 0, %p64;
	add.s32 	%r375, %r371, %r374;
	ld.global.u32 	%r376, [%rd197+4];
	mul.wide.u32 	%rd145, %r376, 4;
	add.s64 	%rd146, %rd5, %rd145;
	ld.global.u32 	%r377, [%rd146];
	setp.eq.s32 	%p65, %r377, %r91;
	selp.u32 	%r378, 1, 0, %p65;
	add.s32 	%r379, %r375, %r378;
	ld.global.u32 	%r380, [%rd197+8];
	mul.wide.u32 	%rd147, %r380, 4;
	add.s64 	%rd148, %rd5, %rd147;
	ld.global.u32 	%r381, [%rd148];
	setp.eq.s32 	%p66, %r381, %r91;
	selp.u32 	%r382, 1, 0, %p66;
	add.s32 	%r383, %r379, %r382;
	ld.global.u32 	%r384, [%rd197+12];
	mul.wide.u32 	%rd149, %r384, 4;
	add.s64 	%rd150, %rd5, %rd149;
	ld.global.u32 	%r385, [%rd150];
	setp.eq.s32 	%p67, %r385, %r91;
	selp.u32 	%r386, 1, 0, %p67;
	add.s32 	%r387, %r383, %r386;
	ld.global.u32 	%r388, [%rd197+16];
	mul.wide.u32 	%rd151, %r388, 4;
	add.s64 	%rd152, %rd5, %rd151;
	ld.global.u32 	%r389, [%rd152];
	setp.eq.s32 	%p68, %r389, %r91;
	selp.u32 	%r390, 1, 0, %p68;
	add.s32 	%r391, %r387, %r390;
	ld.global.u32 	%r392, [%rd197+20];
	mul.wide.u32 	%rd153, %r392, 4;
	add.s64 	%rd154, %rd5, %rd153;
	ld.global.u32 	%r393, [%rd154];
	setp.eq.s32 	%p69, %r393, %r91;
	selp.u32 	%r394, 1, 0, %p69;
	add.s32 	%r395, %r391, %r394;
	ld.global.u32 	%r396, [%rd197+24];
	mul.wide.u32 	%rd155, %r396, 4;
	add.s64 	%rd156, %rd5, %rd155;
	ld.global.u32 	%r397, [%rd156];
	setp.eq.s32 	%p70, %r397, %r91;
	selp.u32 	%r398, 1, 0, %p70;
	add.s32 	%r399, %r395, %r398;
	ld.global.u32 	%r400, [%rd197+28];
	mul.wide.u32 	%rd157, %r400, 4;
	add.s64 	%rd158, %rd5, %rd157;
	ld.global.u32 	%r401, [%rd158];
	setp.eq.s32 	%p71, %r401, %r91;
	selp.u32 	%r402, 1, 0, %p71;
	add.s32 	%r498, %r399, %r402;
	add.s32 	%r503, %r503, 16;
	add.s32 	%r502, %r502, 16;
	add.s64 	%rd197, %rd197, 64;
	setp.eq.s32 	%p72, %r502, 0;
	@%p72 bra 	$L__BB0_33;
	bra.uni 	$L__BB0_47;
$L__BB0_48:
	shr.u32 	%r460, %r498, 1;
	cvta.to.global.u64 	%rd194, %rd12;
	mul.wide.u32 	%rd195, %r3, 4;
	add.s64 	%rd196, %rd194, %rd195;
	st.global.u32 	[%rd196], %r460;
$L__BB0_49:
	ret;

}
	// .globl	replica_swap
.visible .entry replica_swap(
	.param .u64 .ptr .align 1 replica_swap_param_0,
	.param .u64 .ptr .align 1 replica_swap_param_1,
	.param .u64 .ptr .align 1 replica_swap_param_2,
	.param .u32 replica_swap_param_3,
	.param .u32 replica_swap_param_4
)
{
	.reg .pred 	%p<13>;
	.reg .b32 	%r<176>;
	.reg .b32 	%f<23>;
	.reg .b64 	%rd<126>;

	ld.param.u64 	%rd5, [replica_swap_param_0];
	ld.param.u64 	%rd3, [replica_swap_param_1];
	ld.param.u64 	%rd4, [replica_swap_param_2];
	ld.param.u32 	%r31, [replica_swap_param_3];
	ld.param.u32 	%r32, [replica_swap_param_4];
	cvta.to.global.u64 	%rd1, %rd5;
	mov.u32 	%r33, %tid.x;
	shl.b32 	%r1, %r33, 1;
	or.b32  	%r2, %r1, 1;
	setp.ge.u32 	%p1, %r2, %r32;
	@%p1 bra 	$L__BB1_17;
	cvta.to.global.u64 	%rd6, %rd4;
	cvta.to.global.u64 	%rd7, %rd3;
	mul.wide.u32 	%rd8, %r1, 4;
	add.s64 	%rd9, %rd7, %rd8;
	ld.global.f32 	%f2, [%rd9];
	ld.global.f32 	%f3, [%rd9+4];
	add.s64 	%rd2, %rd6, %rd8;
	ld.global.u32 	%r34, [%rd2];
	ld.global.u32 	%r35, [%rd2+4];
	rcp.rn.f32 	%f4, %f2;
	rcp.rn.f32 	%f5, %f3;
	sub.f32 	%f6, %f4, %f5;
	sub.s32 	%r36, %r35, %r34;
	cvt.rn.f32.u32 	%f7, %r36;
	neg.f32 	%f8, %f6;
	mul.f32 	%f1, %f8, %f7;
	setp.ge.f32 	%p2, %f1, 0f00000000;
	@%p2 bra 	$L__BB1_3;
	xor.b32  	%r37, %r1, -1429050551;
	mul.lo.s32 	%r38, %r37, 1099087573;
	add.s32 	%r39, %r38, 123456789;
	add.s32 	%r40, %r38, 5783321;
	shr.u32 	%r41, %r39, 2;
	xor.b32  	%r42, %r41, %r39;
	shl.b32 	%r43, %r42, 1;
	shl.b32 	%r44, %r40, 4;
	xor.b32  	%r45, %r44, %r43;
	xor.b32  	%r46, %r45, %r40;
	xor.b32  	%r47, %r46, %r42;
	add.s32 	%r48, %r38, %r47;
	add.s32 	%r49, %r48, -637770787;
	cvt.rn.f32.u32 	%f9, %r49;
	fma.rn.f32 	%f10, %f9, 0f2F800000, 0f2F000000;
	fma.rn.f32 	%f11, %f1, 0f3BBB989D, 0f3F000000;
	cvt.sat.f32.f32 	%f12, %f11;
	mov.f32 	%f13, 0f4B400001;
	mov.f32 	%f14, 0f437C0000;
	fma.rm.f32 	%f15, %f12, %f14, %f13;
	add.f32 	%f16, %f15, 0fCB40007F;
	neg.f32 	%f17, %f16;
	fma.rn.f32 	%f18, %f1, 0f3FB8AA3B, %f17;
	fma.rn.f32 	%f19, %f1, 0f32A57060, %f18;
	mov.b32 	%r50, %f15;
	shl.b32 	%r51, %r50, 23;
	mov.b32 	%f20, %r51;
	ex2.approx.ftz.f32 	%f21, %f19;
	mul.f32 	%f22, %f21, %f20;
	setp.geu.f32 	%p3, %f10, %f22;
	@%p3 bra 	$L__BB1_17;
$L__BB1_3:
	mul.lo.s32 	%r3, %r31, %r1;
	setp.eq.s32 	%p4, %r31, 0;
	@%p4 bra 	$L__BB1_16;
	and.b32  	%r4, %r31, 15;
	setp.lt.u32 	%p5, %r31, 16;
	mov.b32 	%r171, 0;
	@%p5 bra 	$L__BB1_7;
	and.b32  	%r171, %r31, -16;
	neg.s32 	%r169, %r171;
	add.s32 	%r168, %r3, 7;
	mad.lo.s32 	%r167, %r31, %r2, 7;
$L__BB1_6:
	.pragma "nounroll";
	add.s32 	%r53, %r168, -7;
	mul.wide.u32 	%rd10, %r53, 4;
	add.s64 	%rd11, %rd1, %rd10;
	ld.global.u32 	%r54, [%rd11];
	add.s32 	%r55, %r167, -7;
	mul.wide.u32 	%rd12, %r55, 4;
	add.s64 	%rd13, %rd1, %rd12;
	ld.global.u32 	%r56, [%rd13];
	st.global.u32 	[%rd11], %r56;
	st.global.u32 	[%rd13], %r54;
	add.s32 	%r57, %r168, -6;
	mul.wide.u32 	%rd14, %r57, 4;
	add.s64 	%rd15, %rd1, %rd14;
	ld.global.u32 	%r58, [%rd15];
	add.s32 	%r59, %r167, -6;
	mul.wide.u32 	%rd16, %r59, 4;
	add.s64 	%rd17, %rd1, %rd16;
	ld.global.u32 	%r60, [%rd17];
	st.global.u32 	[%rd15], %r60;
	st.global.u32 	[%rd17], %r58;
	add.s32 	%r61, %r168, -5;
	mul.wide.u32 	%rd18, %r61, 4;
	add.s64 	%rd19, %rd1, %rd18;
	ld.global.u32 	%r62, [%rd19];
	add.s32 	%r63, %r167, -5;
	mul.wide.u32 	%rd20, %r63, 4;
	add.s64 	%rd21, %rd1, %rd20;
	ld.global.u32 	%r64, [%rd21];
	st.global.u32 	[%rd19], %r64;
	st.global.u32 	[%rd21], %r62;
	add.s32 	%r65, %r168, -4;
	mul.wide.u32 	%rd22, %r65, 4;
	add.s64 	%rd23, %rd1, %rd22;
	ld.global.u32 	%r66, [%rd23];
	add.s32 	%r67, %r167, -4;
	mul.wide.u32 	%rd24, %r67, 4;
	add.s64 	%rd25, %rd1, %rd24;
	ld.global.u32 	%r68, [%rd25];
	st.global.u32 	[%rd23], %r68;
	st.global.u32 	[%rd25], %r66;
	add.s32 	%r69, %r168, -3;
	mul.wide.u32 	%rd26, %r69, 4;
	add.s64 	%rd27, %rd1, %rd26;
	ld.global.u32 	%r70, [%rd27];
	add.s32 	%r71, %r167, -3;
	mul.wide.u32 	%rd28, %r71, 4;
	add.s64 	%rd29, %rd1, %rd28;
	ld.global.u32 	%r72, [%rd29];
	st.global.u32 	[%rd27], %r72;
	st.global.u32 	[%rd29], %r70;
	add.s32 	%r73, %r168, -2;
	mul.wide.u32 	%rd30, %r73, 4;
	add.s64 	%rd31, %rd1, %rd30;
	ld.global.u32 	%r74, [%rd31];
	add.s32 	%r75, %r167, -2;
	mul.wide.u32 	%rd32, %r75, 4;
	add.s64 	%rd33, %rd1, %rd32;
	ld.global.u32 	%r76, [%rd33];
	st.global.u32 	[%rd31], %r76;
	st.global.u32 	[%rd33], %r74;
	add.s32 	%r77, %r168, -1;
	mul.wide.u32 	%rd34, %r77, 4;
	add.s64 	%rd35, %rd1, %rd34;
	ld.global.u32 	%r78, [%rd35];
	add.s32 	%r79, %r167, -1;
	mul.wide.u32 	%rd36, %r79, 4;
	add.s64 	%rd37, %rd1, %rd36;
	ld.global.u32 	%r80, [%rd37];
	st.global.u32 	[%rd35], %r80;
	st.global.u32 	[%rd37], %r78;
	add.s32 	%r81, %r168, 8;
	mul.wide.u32 	%rd38, %r168, 4;
	add.s64 	%rd39, %rd1, %rd38;
	ld.global.u32 	%r82, [%rd39];
	add.s32 	%r83, %r167, 8;
	mul.wide.u32 	%rd40, %r167, 4;
	add.s64 	%rd41, %rd1, %rd40;
	ld.global.u32 	%r84, [%rd41];
	st.global.u32 	[%rd39], %r84;
	st.global.u32 	[%rd41], %r82;
	add.s32 	%r85, %r168, 1;
	mul.wide.u32 	%rd42, %r85, 4;
	add.s64 	%rd43, %rd1, %rd42;
	ld.global.u32 	%r86, [%rd43];
	add.s32 	%r87, %r167, 1;
	mul.wide.u32 	%rd44, %r87, 4;
	add.s64 	%rd45, %rd1, %rd44;
	ld.global.u32 	%r88, [%rd45];
	st.global.u32 	[%rd43], %r88;
	st.global.u32 	[%rd45], %r86;
	add.s32 	%r89, %r168, 2;
	mul.wide.u32 	%rd46, %r89, 4;
	add.s64 	%rd47, %rd1, %rd46;
	ld.global.u32 	%r90, [%rd47];
	add.s32 	%r91, %r167, 2;
	mul.wide.u32 	%rd48, %r91, 4;
	add.s64 	%rd49, %rd1, %rd48;
	ld.global.u32 	%r92, [%rd49];
	st.global.u32 	[%rd47], %r92;
	st.global.u32 	[%rd49], %r90;
	add.s32 	%r93, %r168, 3;
	mul.wide.u32 	%rd50, %r93, 4;
	add.s64 	%rd51, %rd1, %rd50;
	ld.global.u32 	%r94, [%rd51];
	add.s32 	%r95, %r167, 3;
	mul.wide.u32 	%rd52, %r95, 4;
	add.s64 	%rd53, %rd1, %rd52;
	ld.global.u32 	%r96, [%rd53];
	st.global.u32 	[%rd51], %r96;
	st.global.u32 	[%rd53], %r94;
	add.s32 	%r97, %r168, 4;
	mul.wide.u32 	%rd54, %r97, 4;
	add.s64 	%rd55, %rd1, %rd54;
	ld.global.u32 	%r98, [%rd55];
	add.s32 	%r99, %r167, 4;
	mul.wide.u32 	%rd56, %r99, 4;
	add.s64 	%rd57, %rd1, %rd56;
	ld.global.u32 	%r100, [%rd57];
	st.global.u32 	[%rd55], %r100;
	st.global.u32 	[%rd57], %r98;
	add.s32 	%r101, %r168, 5;
	mul.wide.u32 	%rd58, %r101, 4;
	add.s64 	%rd59, %rd1, %rd58;
	ld.global.u32 	%r102, [%rd59];
	add.s32 	%r103, %r167, 5;
	mul.wide.u32 	%rd60, %r103, 4;
	add.s64 	%rd61, %rd1, %rd60;
	ld.global.u32 	%r104, [%rd61];
	st.global.u32 	[%rd59], %r104;
	st.global.u32 	[%rd61], %r102;
	add.s32 	%r105, %r168, 6;
	mul.wide.u32 	%rd62, %r105, 4;
	add.s64 	%rd63, %rd1, %rd62;
	ld.global.u32 	%r106, [%rd63];
	add.s32 	%r107, %r167, 6;
	mul.wide.u32 	%rd64, %r107, 4;
	add.s64 	%rd65, %rd1, %rd64;
	ld.global.u32 	%r108, [%rd65];
	st.global.u32 	[%rd63], %r108;
	st.global.u32 	[%rd65], %r106;
	add.s32 	%r109, %r168, 7;
	mul.wide.u32 	%rd66, %r109, 4;
	add.s64 	%rd67, %rd1, %rd66;
	ld.global.u32 	%r110, [%rd67];
	add.s32 	%r111, %r167, 7;
	mul.wide.u32 	%rd68, %r111, 4;
	add.s64 	%rd69, %rd1, %rd68;
	ld.global.u32 	%r112, [%rd69];
	st.global.u32 	[%rd67], %r112;
	st.global.u32 	[%rd69], %r110;
	mul.wide.u32 	%rd70, %r81, 4;
	add.s64 	%rd71, %rd1, %rd70;
	ld.global.u32 	%r113, [%rd71];
	mul.wide.u32 	%rd72, %r83, 4;
	add.s64 	%rd73, %rd1, %rd72;
	ld.global.u32 	%r114, [%rd73];
	st.global.u32 	[%rd71], %r114;
	st.global.u32 	[%rd73], %r113;
	add.s32 	%r169, %r169, 16;
	add.s32 	%r168, %r168, 16;
	add.s32 	%r167, %r167, 16;
	setp.ne.s32 	%p6, %r169, 0;
	@%p6 bra 	$L__BB1_6;
$L__BB1_7:
	setp.eq.s32 	%p7, %r4, 0;
	@%p7 bra 	$L__BB1_16;
	and.b32  	%r16, %r31, 7;
	setp.lt.u32 	%p8, %r4, 8;
	@%p8 bra 	$L__BB1_10;
	add.s32 	%r115, %r171, %r3;
	mul.wide.u32 	%rd74, %r115, 4;
	add.s64 	%rd75, %rd1, %rd74;
	ld.global.u32 	%r116, [%rd75];
	add.s32 	%r117, %r115, %r31;
	mul.wide.u32 	%rd76, %r117, 4;
	add.s64 	%rd77, %rd1, %rd76;
	ld.global.u32 	%r118, [%rd77];
	st.global.u32 	[%rd75], %r118;
	st.global.u32 	[%rd77], %r116;
	add.s32 	%r119, %r115, 1;
	mul.wide.u32 	%rd78, %r119, 4;
	add.s64 	%rd79, %rd1, %rd78;
	ld.global.u32 	%r120, [%rd79];
	add.s32 	%r121, %r117, 1;
	mul.wide.u32 	%rd80, %r121, 4;
	add.s64 	%rd81, %rd1, %rd80;
	ld.global.u32 	%r122, [%rd81];
	st.global.u32 	[%rd79], %r122;
	st.global.u32 	[%rd81], %r120;
	add.s32 	%r123, %r115, 2;
	mul.wide.u32 	%rd82, %r123, 4;
	add.s64 	%rd83, %rd1, %rd82;
	ld.global.u32 	%r124, [%rd83];
	add.s32 	%r125, %r117, 2;
	mul.wide.u32 	%rd84, %r125, 4;
	add.s64 	%rd85, %rd1, %rd84;
	ld.global.u32 	%r126, [%rd85];
	st.global.u32 	[%rd83], %r126;
	st.global.u32 	[%rd85], %r124;
	add.s32 	%r127, %r115, 3;
	mul.wide.u32 	%rd86, %r127, 4;
	add.s64 	%rd87, %rd1, %rd86;
	ld.global.u32 	%r128, [%rd87];
	add.s32 	%r129, %r117, 3;
	mul.wide.u32 	%rd88, %r129, 4;
	add.s64 	%rd89, %rd1, %rd88;
	ld.global.u32 	%r130, [%rd89];
	st.global.u32 	[%rd87], %r130;
	st.global.u32 	[%rd89], %r128;
	add.s32 	%r131, %r115, 4;
	mul.wide.u32 	%rd90, %r131, 4;
	add.s64 	%rd91, %rd1, %rd90;
	ld.global.u32 	%r132, [%rd91];
	add.s32 	%r133, %r117, 4;
	mul.wide.u32 	%rd92, %r133, 4;
	add.s64 	%rd93, %rd1, %rd92;
	ld.global.u32 	%r134, [%rd93];
	st.global.u32 	[%rd91], %r134;
	st.global.u32 	[%rd93], %r132;
	add.s32 	%r135, %r115, 5;
	mul.wide.u32 	%rd94, %r135, 4;
	add.s64 	%rd95, %rd1, %rd94;
	ld.global.u32 	%r136, [%rd95];
	add.s32 	%r137, %r117, 5;
	mul.wide.u32 	%rd96, %r137, 4;
	add.s64 	%rd97, %rd1, %rd96;
	ld.global.u32 	%r138, [%rd97];
	st.global.u32 	[%rd95], %r138;
	st.global.u32 	[%rd97], %r136;
	add.s32 	%r139, %r115, 6;
	mul.wide.u32 	%rd98, %r139, 4;
	add.s64 	%rd99, %rd1, %rd98;
	ld.global.u32 	%r140, [%rd99];
	add.s32 	%r141, %r117, 6;
	mul.wide.u32 	%rd100, %r141, 4;
	add.s64 	%rd101, %rd1, %rd100;
	ld.global.u32 	%r142, [%rd101];
	st.global.u32 	[%rd99], %r142;
	st.global.u32 	[%rd101], %r140;
	add.s32 	%r143, %r115, 7;
	mul.wide.u32 	%rd102, %r143, 4;
	add.s64 	%rd103, %rd1, %rd102;
	ld.global.u32 	%r144, [%rd103];
	add.s32 	%r145, %r117, 7;
	mul.wide.u32 	%rd104, %r145, 4;
	add.s64 	%rd105, %rd1, %rd104;
	ld.global.u32 	%r146, [%rd105];
	st.global.u32 	[%rd103], %r146;
	st.global.u32 	[%rd105], %r144;
	add.s32 	%r171, %r171, 8;
$L__BB1_10:
	setp.eq.s32 	%p9, %r16, 0;
	@%p9 bra 	$L__BB1_16;
	and.b32  	%r19, %r31, 3;
	setp.lt.u32 	%p10, %r16, 4;
	@%p10 bra 	$L__BB1_13;
	add.s32 	%r147, %r171, %r3;
	mul.wide.u32 	%rd106, %r147, 4;
	add.s64 	%rd107, %rd1, %rd106;
	ld.global.u32 	%r148, [%rd107];
	add.s32 	%r149, %r147, %r31;
	mul.wide.u32 	%rd108, %r149, 4;
	add.s64 	%rd109, %rd1, %rd108;
	ld.global.u32 	%r150, [%rd109];
	st.global.u32 	[%rd107], %r150;
	st.global.u32 	[%rd109], %r148;
	add.s32 	%r151, %r147, 1;
	mul.wide.u32 	%rd110, %r151, 4;
	add.s64 	%rd111, %rd1, %rd110;
	ld.global.u32 	%r152, [%rd111];
	add.s32 	%r153, %r149, 1;
	mul.wide.u32 	%rd112, %r153, 4;
	add.s64 	%rd113, %rd1, %rd112;
	ld.global.u32 	%r154, [%rd113];
	st.global.u32 	[%rd111], %r154;
	st.global.u32 	[%rd113], %r152;
	add.s32 	%r155, %r147, 2;
	mul.wide.u32 	%rd114, %r155, 4;
	add.s64 	%rd115, %rd1, %rd114;
	ld.global.u32 	%r156, [%rd115];
	add.s32 	%r157, %r149, 2;
	mul.wide.u32 	%rd116, %r157, 4;
	add.s64 	%rd117, %rd1, %rd116;
	ld.global.u32 	%r158, [%rd117];
	st.global.u32 	[%rd115], %r158;
	st.global.u32 	[%rd117], %r156;
	add.s32 	%r159, %r147, 3;
	mul.wide.u32 	%rd118, %r159, 4;
	add.s64 	%rd119, %rd1, %rd118;
	ld.global.u32 	%r160, [%rd119];
	add.s32 	%r161, %r149, 3;
	mul.wide.u32 	%rd120, %r161, 4;
	add.s64 	%rd121, %rd1, %rd120;
	ld.global.u32 	%r162, [%rd121];
	st.global.u32 	[%rd119], %r162;
	st.global.u32 	[%rd121], %r160;
	add.s32 	%r171, %r171, 4;
$L__BB1_13:
	setp.eq.s32 	%p11, %r19, 0;
	@%p11 bra 	$L__BB1_16;
	mad.lo.s32 	%r175, %r31, %r2, %r171;
	add.s32 	%r174, %r171, %r3;
	neg.s32 	%r173, %r19;
$L__BB1_15:
	.pragma "nounroll";
	mul.wide.u32 	%rd122, %r174, 4;
	add.s64 	%rd123, %rd1, %rd122;
	ld.global.u32 	%r163, [%rd123];
	mul.wide.u32 	%rd124, %r175, 4;
	add.s64 	%rd125, %rd1, %rd124;
	ld.global.u32 	%r164, [%rd125];
	st.global.u32 	[%rd123], %r164;
	st.global.u32 	[%rd125], %r163;
	add.s32 	%r175, %r175, 1;
	add.s32 	%r174, %r174, 1;
	add.s32 	%r173, %r173, 1;
	setp.ne.s32 	%p12, %r173, 0;
	@%p12 bra 	$L__BB1_15;
$L__BB1_16:
	ld.global.u32 	%r165, [%rd2];
	ld.global.u32 	%r166, [%rd2+4];
	st.global.u32 	[%rd2], %r166;
	st.global.u32 	[%rd2+4], %r165;
$L__BB1_17:
	ret;

}
	// .globl	compact_colors
.visible .entry compact_colors(
	.param .u64 .ptr .align 1 compact_colors_param_0,
	.param .u32 compact_colors_param_1,
	.param .u64 .ptr .align 1 compact_colors_param_2,
	.param .u32 compact_colors_param_3
)
{
	.reg .pred 	%p<3>;
	.reg .b32 	%r<10>;
	.reg .b64 	%rd<9>;

	ld.param.u64 	%rd2, [compact_colors_param_0];
	ld.param.u32 	%r4, [compact_colors_param_1];
	ld.param.u64 	%rd3, [compact_colors_param_2];
	ld.param.u32 	%r3, [compact_colors_param_3];
	mov.u32 	%r5, %ctaid.x;
	mov.u32 	%r6, %ntid.x;
	mov.u32 	%r7, %tid.x;
	mad.lo.s32 	%r1, %r5, %r6, %r7;
	setp.ge.u32 	%p1, %r1, %r4;
	@%p1 bra 	$L__BB2_3;
	cvta.to.global.u64 	%rd4, %rd2;
	mul.wide.u32 	%rd5, %r1, 4;
	add.s64 	%rd1, %rd4, %rd5;
	ld.global.u32 	%r8, [%rd1];
	add.s32 	%r2, %r8, -1;
	setp.ge.u32 	%p2, %r2, %r3;
	@%p2 bra 	$L__BB2_3;
	cvta.to.global.u64 	%rd6, %rd3;
	mul.wide.u32 	%rd7, %r2, 4;
	add.s64 	%rd8, %rd6, %rd7;
	ld.global.u32 	%r9, [%rd8];
	st.global.u32 	[%rd1], %r9;
$L__BB2_3:
	ret;

}


// ===== COMPILED SASS (sm_100) =====

	.target	sm_100

	.elftype	@"ET_EXEC"


//--------------------- .note.nv.tkinfo           --------------------------
	.section	.note.nv.tkinfo,"",@"SHT_NOTE"
	.sectionflags	@"SHF_NOTE_NV_TKINFO"
	.tkinfo
        /*0018*/ 	.word	0x00000002
        /*0030*/ 	.string	""
        /*0030*/ 	.string	"ptxas"
        /*0030*/ 	.string	"Cuda compilation tools, release 13.0, V13.0.88"
        /*0030*/ 	.string	"Build cuda_13.0.r13.0/compiler.36424714_0"
        /*0030*/ 	.string	"-arch sm_100 -m 64 "



//--------------------- .note.nv.cuinfo           --------------------------
	.section	.note.nv.cuinfo,"",@"SHT_NOTE"
	.sectionflags	@"SHF_NOTE_NV_CUINFO"
        /*0018*/ 	.short	0x0002
        /*001a*/ 	.short	0x0064
        /*001c*/ 	.short	0x0082
	.zero		2


//--------------------- .nv.info                  --------------------------
	.section	.nv.info,"",@"SHT_CUDA_INFO"
	.align	4


	//----- nvinfo : EIATTR_REGCOUNT
	.align		4
        /*0000*/ 	.byte	0x04, 0x2f
        /*0002*/ 	.short	(.L_10 - .L_9)
	.align		4
.L_9:
        /*0004*/ 	.word	index@(parallel_tempering_step)
        /*0008*/ 	.word	0x00000020


	//----- nvinfo : EIATTR_FRAME_SIZE
	.align		4
.L_10:
        /*000c*/ 	.byte	0x04, 0x11
        /*000e*/ 	.short	(.L_12 - .L_11)
	.align		4
.L_11:
        /*0010*/ 	.word	index@($__internal_1_$__cuda_sm3x_div_rn_noftz_f32_slowpath)
        /*0014*/ 	.word	0x00000000


	//----- nvinfo : EIATTR_FRAME_SIZE
	.align		4
.L_12:
        /*0018*/ 	.byte	0x04, 0x11
        /*001a*/ 	.short	(.L_14 - .L_13)
	.align		4
.L_13:
        /*001c*/ 	.word	index@(parallel_tempering_step)
        /*0020*/ 	.word	0x00000000


	//----- nvinfo : EIATTR_REGCOUNT
	.align		4
.L_14:
        /*0024*/ 	.byte	0x04, 0x2f
        /*0026*/ 	.short	(.L_16 - .L_15)
	.align		4
.L_15:
        /*0028*/ 	.word	index@(replica_swap)
        /*002c*/ 	.word	0x00000020


	//----- nvinfo : EIATTR_FRAME_SIZE
	.align		4
.L_16:
        /*0030*/ 	.byte	0x04, 0x11
        /*0032*/ 	.short	(.L_18 - .L_17)
	.align		4
.L_17:
        /*0034*/ 	.word	index@($__internal_0_$__cuda_sm20_rcp_rn_f32_slowpath)
        /*0038*/ 	.word	0x00000000


	//----- nvinfo : EIATTR_FRAME_SIZE
	.align		4
.L_18:
        /*003c*/ 	.byte	0x04, 0x11
        /*003e*/ 	.short	(.L_20 - .L_19)
	.align		4
.L_19:
        /*0040*/ 	.word	index@(replica_swap)
        /*0044*/ 	.word	0x00000000


	//----- nvinfo : EIATTR_REGCOUNT
	.align		4
.L_20:
        /*0048*/ 	.byte	0x04, 0x2f
        /*004a*/ 	.short	(.L_22 - .L_21)
	.align		4
.L_21:
        /*004c*/ 	.word	index@(compact_colors)
        /*0050*/ 	.word	0x0000000a


	//----- nvinfo : EIATTR_FRAME_SIZE
	.align		4
.L_22:
        /*0054*/ 	.byte	0x04, 0x11
        /*0056*/ 	.short	(.L_24 - .L_23)
	.align		4
.L_23:
        /*0058*/ 	.word	index@(compact_colors)
        /*005c*/ 	.word	0x00000000


	//----- nvinfo : EIATTR_MIN_STACK_SIZE
	.align		4
.L_24:
        /*0060*/ 	.byte	0x04, 0x12
        /*0062*/ 	.short	(.L_26 - .L_25)
	.align		4
.L_25:
        /*0064*/ 	.word	index@(compact_colors)
        /*0068*/ 	.word	0x00000000


	//----- nvinfo : EIATTR_MIN_STACK_SIZE
	.align		4
.L_26:
        /*006c*/ 	.byte	0x04, 0x12
        /*006e*/ 	.short	(.L_28 - .L_27)
	.align		4
.L_27:
        /*0070*/ 	.word	index@(replica_swap)
        /*0074*/ 	.word	0x00000000


	//----- nvinfo : EIATTR_MIN_STACK_SIZE
	.align		4
.L_28:
        /*0078*/ 	.byte	0x04, 0x12
        /*007a*/ 	.short	(.L_30 - .L_29)
	.align		4
.L_29:
        /*007c*/ 	.word	index@(parallel_tempering_step)
        /*0080*/ 	.word	0x00000000
.L_30:


//--------------------- .nv.compat                --------------------------
	.section	.nv.compat,"",@"SHT_CUDA_COMPAT_INFO"
	.align	4
        /*0000*/ 	.byte	0x02, 0x09, 0x00, 0x00, 0x02, 0x02, 0x01, 0x00, 0x02, 0x05, 0x05, 0x00, 0x03, 0x07, 0x01, 0x01
        /*0010*/ 	.byte	0x02, 0x03, 0x00, 0x00, 0x02, 0x06, 0x01, 0x00, 0x04, 0x0b, 0x08, 0x00, 0x01, 0x00, 0x00, 0x00
        /*0020*/ 	.byte	0x00, 0x00, 0x00, 0x00


//--------------------- .nv.info.compact_colors   --------------------------
	.section	.nv.info.compact_colors,"",@"SHT_CUDA_INFO"
	.sectionflags	@""
	.align	4


	//----- nvinfo : EIATTR_CUDA_API_VERSION
	.align		4
        /*0000*/ 	.byte	0x04, 0x37
        /*0002*/ 	.short	(.L_32 - .L_31)
.L_31:
        /*0004*/ 	.word	0x00000082


	//----- nvinfo : EIATTR_KPARAM_INFO
	.align		4
.L_32:
        /*0008*/ 	.byte	0x04, 0x17
        /*000a*/ 	.short	(.L_34 - .L_33)
.L_33:
        /*000c*/ 	.word	0x00000000
        /*0010*/ 	.short	0x0003
        /*0012*/ 	.short	0x0018
        /*0014*/ 	.byte	0x00, 0xf0, 0x11, 0x00


	//----- nvinfo : EIATTR_KPARAM_INFO
	.align		4
.L_34:
        /*0018*/ 	.byte	0x04, 0x17
        /*001a*/ 	.short	(.L_36 - .L_35)
.L_35:
        /*001c*/ 	.word	0x00000000
        /*0020*/ 	.short	0x0002
        /*0022*/ 	.short	0x0010
        /*0024*/ 	.byte	0x00, 0xf5, 0x21, 0x00


	//----- nvinfo : EIATTR_KPARAM_INFO
	.align		4
.L_36:
        /*0028*/ 	.byte	0x04, 0x17
        /*002a*/ 	.short	(.L_38 - .L_37)
.L_37:
        /*002c*/ 	.word	0x00000000
        /*0030*/ 	.short	0x0001
        /*0032*/ 	.short	0x0008
        /*0034*/ 	.byte	0x00, 0xf0, 0x11, 0x00


	//----- nvinfo : EIATTR_KPARAM_INFO
	.align		4
.L_38:
        /*0038*/ 	.byte	0x04, 0x17
        /*003a*/ 	.short	(.L_40 - .L_39)
.L_39:
        /*003c*/ 	.word	0x00000000
        /*0040*/ 	.short	0x0000
        /*0042*/ 	.short	0x0000
        /*0044*/ 	.byte	0x00, 0xf5, 0x21, 0x00


	//----- nvinfo : EIATTR_SPARSE_MMA_MASK
	.align		4
.L_40:
        /*0048*/ 	.byte	0x03, 0x50
        /*004a*/ 	.short	0x0000


	//----- nvinfo : EIATTR_MAXREG_COUNT
	.align		4
        /*004c*/ 	.byte	0x03, 0x1b
        /*004e*/ 	.short	0x00ff


	//----- nvinfo : EIATTR_MERCURY_ISA_VERSION
	.align		4
        /*0050*/ 	.byte	0x03, 0x5f
        /*0052*/ 	.short	0x0101


	//----- nvinfo : EIATTR_VRC_CTA_INIT_COUNT
	.align		4
        /*0054*/ 	.byte	0x02, 0x4a
	.zero		1
	.zero		1


	//----- nvinfo : EIATTR_EXIT_INSTR_OFFSETS
	.align		4
        /*0058*/ 	.byte	0x04, 0x1c
        /*005a*/ 	.short	(.L_42 - .L_41)


	//   ....[0]....
.L_41:
        /*005c*/ 	.word	0x00000070


	//   ....[1]....
        /*0060*/ 	.word	0x000000f0


	//   ....[2]....
        /*0064*/ 	.word	0x00000140


	//----- nvinfo : EIATTR_CBANK_PARAM_SIZE
	.align		4
.L_42:
        /*0068*/ 	.byte	0x03, 0x19
        /*006a*/ 	.short	0x001c


	//----- nvinfo : EIATTR_PARAM_CBANK
	.align		4
        /*006c*/ 	.byte	0x04, 0x0a
        /*006e*/ 	.short	(.L_44 - .L_43)
	.align		4
.L_43:
        /*0070*/ 	.word	index@(.nv.constant0.compact_colors)
        /*0074*/ 	.short	0x0380
        /*0076*/ 	.short	0x001c


	//----- nvinfo : EIATTR_SW_WAR
	.align		4
.L_44:
        /*0078*/ 	.byte	0x04, 0x36
        /*007a*/ 	.short	(.L_46 - .L_45)
.L_45:
        /*007c*/ 	.word	0x00000008
.L_46:


//--------------------- .nv.info.replica_swap     --------------------------
	.section	.nv.info.replica_swap,"",@"SHT_CUDA_INFO"
	.sectionflags	@""
	.align	4


	//----- nvinfo : EIATTR_CUDA_API_VERSION
	.align		4
        /*0000*/ 	.byte	0x04, 0x37
        /*0002*/ 	.short	(.L_48 - .L_47)
.L_47:
        /*0004*/ 	.word	0x00000082


	//----- nvinfo : EIATTR_KPARAM_INFO
	.align		4
.L_48:
        /*0008*/ 	.byte	0x04, 0x17
        /*000a*/ 	.short	(.L_50 - .L_49)
.L_49:
        /*000c*/ 	.word	0x00000000
        /*0010*/ 	.short	0x0004
        /*0012*/ 	.short	0x001c
        /*0014*/ 	.byte	0x00, 0xf0, 0x11, 0x00


	//----- nvinfo : EIATTR_KPARAM_INFO
	.align		4
.L_50:
        /*0018*/ 	.byte	0x04, 0x17
        /*001a*/ 	.short	(.L_52 - .L_51)
.L_51:
        /*001c*/ 	.word	0x00000000
        /*0020*/ 	.short	0x0003
        /*0022*/ 	.short	0x0018
        /*0024*/ 	.byte	0x00, 0xf0, 0x11, 0x00


	//----- nvinfo : EIATTR_KPARAM_INFO
	.align		4
.L_52:
        /*0028*/ 	.byte	0x04, 0x17
        /*002a*/ 	.short	(.L_54 - .L_53)
.L_53:
        /*002c*/ 	.word	0x00000000
        /*0030*/ 	.short	0x0002
        /*0032*/ 	.short	0x0010
        /*0034*/ 	.byte	0x00, 0xf5, 0x21, 0x00


	//----- nvinfo : EIATTR_KPARAM_INFO
	.align		4
.L_54:
        /*0038*/ 	.byte	0x04, 0x17
        /*003a*/ 	.short	(.L_56 - .L_55)
.L_55:
        /*003c*/ 	.word	0x00000000
        /*0040*/ 	.short	0x0001
        /*0042*/ 	.short	0x0008
        /*0044*/ 	.byte	0x00, 0xf5, 0x21, 0x00


	//----- nvinfo : EIATTR_KPARAM_INFO
	.align		4
.L_56:
        /*0048*/ 	.byte	0x04, 0x17
        /*004a*/ 	.short	(.L_58 - .L_57)
.L_57:
        /*004c*/ 	.word	0x00000000
        /*0050*/ 	.short	0x0000
        /*0052*/ 	.short	0x0000
        /*0054*/ 	.byte	0x00, 0xf5, 0x21, 0x00


	//----- nvinfo : EIATTR_SPARSE_MMA_MASK
	.align		4
.L_58:
        /*0058*/ 	.byte	0x03, 0x50
        /*005a*/ 	.short	0x0000


	//----- nvinfo : EIATTR_MAXREG_COUNT
	.align		4
        /*005c*/ 	.byte	0x03, 0x1b
        /*005e*/ 	.short	0x00ff


	//----- nvinfo : EIATTR_MERCURY_ISA_VERSION
	.align		4
        /*0060*/ 	.byte	0x03, 0x5f
        /*0062*/ 	.short	0x0101


	//----- nvinfo : EIATTR_VRC_CTA_INIT_COUNT
	.align		4
        /*0064*/ 	.byte	0x02, 0x4a
	.zero		1
	.zero		1


	//----- nvinfo : EIATTR_EXIT_INSTR_OFFSETS
	.align		4
        /*0068*/ 	.byte	0x04, 0x1c
        /*006a*/ 	.short	(.L_60 - .L_59)


	//   ....[0]....
.L_59:
        /*006c*/ 	.word	0x00000060


	//   ....[1]....
        /*0070*/ 	.word	0x000004d0


	//   ....[2]....
        /*0074*/ 	.word	0x00001630


	//----- nvinfo : EIATTR_CRS_STACK_SIZE
	.align		4
.L_60:
        /*0078*/ 	.byte	0x04, 0x1e
        /*007a*/ 	.short	(.L_62 - .L_61)
.L_61:
        /*007c*/ 	.word	0x00000000


	//----- nvinfo : EIATTR_CBANK_PARAM_SIZE
	.align		4
.L_62:
        /*0080*/ 	.byte	0x03, 0x19
        /*0082*/ 	.short	0x0020


	//----- nvinfo : EIATTR_PARAM_CBANK
	.align		4
        /*0084*/ 	.byte	0x04, 0x0a
        /*0086*/ 	.short	(.L_64 - .L_63)
	.align		4
.L_63:
        /*0088*/ 	.word	index@(.nv.constant0.replica_swap)
        /*008c*/ 	.short	0x0380
        /*008e*/ 	.short	0x0020


	//----- nvinfo : EIATTR_SW_WAR
	.align		4
.L_64:
        /*0090*/ 	.byte	0x04, 0x36
        /*0092*/ 	.short	(.L_66 - .L_65)
.L_65:
        /*0094*/ 	.word	0x00000008
.L_66:


//--------------------- .nv.info.parallel_tempering_step --------------------------
	.section	.nv.info.parallel_tempering_step,"",@"SHT_CUDA_INFO"
	.sectionflags	@""
	.align	4


	//----- nvinfo : EIATTR_CUDA_API_VERSION
	.align		4
        /*0000*/ 	.byte	0x04, 0x37
        /*0002*/ 	.short	(.L_68 - .L_67)
.L_67:
        /*0004*/ 	.word	0x00000082


	//----- nvinfo : EIATTR_KPARAM_INFO
	.align		4
.L_68:
        /*0008*/ 	.byte	0x04, 0x17
        /*000a*/ 	.short	(.L_70 - .L_69)
.L_69:
        /*000c*/ 	.word	0x00000000
        /*0010*/ 	.short	0x000a
        /*0012*/ 	.short	0x0040
        /*0014*/ 	.byte	0x00, 0xf0, 0x11, 0x00


	//----- nvinfo : EIATTR_KPARAM_INFO
	.align		4
.L_70:
        /*0018*/ 	.byte	0x04, 0x17
        /*001a*/ 	.short	(.L_72 - .L_71)
.L_71:
        /*001c*/ 	.word	0x00000000
        /*0020*/ 	.short	0x0009
        /*0022*/ 	.short	0x003c
        /*0024*/ 	.byte	0x00, 0xf0, 0x11, 0x00


	//----- nvinfo : EIATTR_KPARAM_INFO
	.align		4
.L_72:
        /*0028*/ 	.byte	0x04, 0x17
        /*002a*/ 	.short	(.L_74 - .L_73)
.L_73:
        /*002c*/ 	.word	0x00000000
        /*0030*/ 	.short	0x0008
        /*0032*/ 	.short	0x0038
        /*0034*/ 	.byte	0x00, 0xf0, 0x11, 0x00


	//----- nvinfo : EIATTR_KPARAM_INFO
	.align		4
.L_74:
        /*0038*/ 	.byte	0x04, 0x17
        /*003a*/ 	.short	(.L_76 - .L_75)
.L_75:
        /*003c*/ 	.word	0x00000000
        /*0040*/ 	.short	0x0007
        /*0042*/ 	.short	0x0034
        /*0044*/ 	.byte	0x00, 0xf0, 0x11, 0x00


	//----- nvinfo : EIATTR_KPARAM_INFO
	.align		4
.L_76:
        /*0048*/ 	.byte	0x04, 0x17
        /*004a*/ 	.short	(.L_78 - .L_77)
.L_77:
        /*004c*/ 	.word	0x00000000
        /*0050*/ 	.short	0x0006
        /*0052*/ 	.short	0x0030
        /*0054*/ 	.byte	0x00, 0xf0, 0x11, 0x00


	//----- nvinfo : EIATTR_KPARAM_INFO
	.align		4
.L_78:
        /*0058*/ 	.byte	0x04, 0x17
        /*005a*/ 	.short	(.L_80 - .L_79)
.L_79:
        /*005c*/ 	.word	0x00000000
        /*0060*/ 	.short	0x0005
        /*0062*/ 	.short	0x0028
        /*0064*/ 	.byte	0x00, 0xf5, 0x21, 0x00


	//----- nvinfo : EIATTR_KPARAM_INFO
	.align		4
.L_80:
        /*0068*/ 	.byte	0x04, 0x17
        /*006a*/ 	.short	(.L_82 - .L_81)
.L_81:
        /*006c*/ 	.word	0x00000000
        /*0070*/ 	.short	0x0004
        /*0072*/ 	.short	0x0020
        /*0074*/ 	.byte	0x00, 0xf5, 0x21, 0x00


	//----- nvinfo : EIATTR_KPARAM_INFO
	.align		4
.L_82:
        /*0078*/ 	.byte	0x04, 0x17
        /*007a*/ 	.short	(.L_84 - .L_83)
.L_83:
        /*007c*/ 	.word	0x00000000
        /*0080*/ 	.short	0x0003
        /*0082*/ 	.short	0x0018
        /*0084*/ 	.byte	0x00, 0xf5, 0x21, 0x00


	//----- nvinfo : EIATTR_KPARAM_INFO
	.align		4
.L_84:
        /*0088*/ 	.byte	0x04, 0x17
        /*008a*/ 	.short	(.L_86 - .L_85)
.L_85:
        /*008c*/ 	.word	0x00000000
        /*0090*/ 	.short	0x0002
        /*0092*/ 	.short	0x0010
        /*0094*/ 	.byte	0x00, 0xf5, 0x21, 0x00


	//----- nvinfo : EIATTR_KPARAM_INFO
	.align		4
.L_86:
        /*0098*/ 	.byte	0x04, 0x17
        /*009a*/ 	.short	(.L_88 - .L_87)
.L_87:
        /*009c*/ 	.word	0x00000000
        /*00a0*/ 	.short	0x0001
        /*00a2*/ 	.short	0x0008
        /*00a4*/ 	.byte	0x00, 0xf5, 0x21, 0x00


	//----- nvinfo : EIATTR_KPARAM_INFO
	.align		4
.L_88:
        /*00a8*/ 	.byte	0x04, 0x17
        /*00aa*/ 	.short	(.L_90 - .L_89)
.L_89:
        /*00ac*/ 	.word	0x00000000
        /*00b0*/ 	.short	0x0000
        /*00b2*/ 	.short	0x0000
        /*00b4*/ 	.byte	0x00, 0xf5, 0x21, 0x00


	//----- nvinfo : EIATTR_SPARSE_MMA_MASK
	.align		4
.L_90:
        /*00b8*/ 	.byte	0x03, 0x50
        /*00ba*/ 	.short	0x0000


	//----- nvinfo : EIATTR_MAXREG_COUNT
	.align		4
        /*00bc*/ 	.byte	0x03, 0x1b
        /*00be*/ 	.short	0x00ff


	//----- nvinfo : EIATTR_MERCURY_ISA_VERSION
	.align		4
        /*00c0*/ 	.byte	0x03, 0x5f
        /*00c2*/ 	.short	0x0101


	//----- nvinfo : EIATTR_VRC_CTA_INIT_COUNT
	.align		4
        /*00c4*/ 	.byte	0x02, 0x4a
	.zero		1
	.zero		1


	//----- nvinfo : EIATTR_EXIT_INSTR_OFFSETS
	.align		4
        /*00c8*/ 	.byte	0x04, 0x1c
        /*00ca*/ 	.short	(.L_92 - .L_91)


	//   ....[0]....
.L_91:
        /*00cc*/ 	.word	0x00000090


	//   ....[1]....
        /*00d0*/ 	.word	0x00000240


	//   ....[2]....
        /*00d4*/ 	.word	0x00000d20


	//   ....[3]....
        /*00d8*/ 	.word	0x00001d10


	//   ....[4]....
        /*00dc*/ 	.word	0x00002d30


	//----- nvinfo : EIATTR_CRS_STACK_SIZE
	.align		4
.L_92:
        /*00e0*/ 	.byte	0x04, 0x1e
        /*00e2*/ 	.short	(.L_94 - .L_93)
.L_93:
        /*00e4*/ 	.word	0x00000000


	//----- nvinfo : EIATTR_CBANK_PARAM_SIZE
	.align		4
.L_94:
        /*00e8*/ 	.byte	0x03, 0x19
        /*00ea*/ 	.short	0x0044


	//----- nvinfo : EIATTR_PARAM_CBANK
	.align		4
        /*00ec*/ 	.byte	0x04, 0x0a
        /*00ee*/ 	.short	(.L_96 - .L_95)
	.align		4
.L_95:
        /*00f0*/ 	.word	index@(.nv.constant0.parallel_tempering_step)
        /*00f4*/ 	.short	0x0380
        /*00f6*/ 	.short	0x0044


	//----- nvinfo : EIATTR_SW_WAR
	.align		4
.L_96:
        /*00f8*/ 	.byte	0x04, 0x36
        /*00fa*/ 	.short	(.L_98 - .L_97)
.L_97:
        /*00fc*/ 	.word	0x00000008
.L_98:


//--------------------- .nv.callgraph             --------------------------
	.section	.nv.callgraph,"",@"SHT_CUDA_CALLGRAPH"
	.align	4
	.sectionentsize	8
	.align		4
        /*0000*/ 	.word	0x00000000
	.align		4
        /*0004*/ 	.word	0xffffffff
	.align		4
        /*0008*/ 	.word	0x00000000
	.align		4
        /*000c*/ 	.word	0xfffffffe
	.align		4
        /*0010*/ 	.word	0x00000000
	.align		4
        /*0014*/ 	.word	0xfffffffd
	.align		4
        /*0018*/ 	.word	0x00000000
	.align		4
        /*001c*/ 	.word	0xfffffffc


//--------------------- .nv.constant4             --------------------------
	.section	.nv.constant4,"a",@progbits
	.align	8
	.align		8
.nv.constant4:
        /*0000*/ 	.dword	precalc_xorwow_matrix
	.align		8
        /*0008*/ 	.dword	precalc_xorwow_offset_matrix
	.align		8
        /*0010*/ 	.dword	mrg32k3aM1
	.align		8
        /*0018*/ 	.dword	mrg32k3aM2
	.align		8
        /*0020*/ 	.dword	mrg32k3aM1SubSeq
	.align		8
        /*0028*/ 	.dword	mrg32k3aM2SubSeq
	.align		8
        /*0030*/ 	.dword	mrg32k3aM1Seq
	.align		8
        /*0038*/ 	.dword	mrg32k3aM2Seq


//--------------------- .nv.constant3             --------------------------
	.section	.nv.constant3,"a",@progbits
	.align	8
.nv.constant3:
	.type		__cr_lgamma_table,@object
	.size		__cr_lgamma_table,(.L_8 - __cr_lgamma_table)
__cr_lgamma_table:
        /*0000*/ 	.byte	0x00, 0x00, 0x00, 0x00, 0x00, 0x00, 0x00, 0x00, 0x00, 0x00, 0x00, 0x00, 0x00, 0x00, 0x00, 0x00
        /*0010*/ 	.byte	0xef, 0x39, 0xfa, 0xfe, 0x42, 0x2e, 0xe6, 0x3f, 0x02, 0x20, 0x2a, 0xfa, 0x0b, 0xab, 0xfc, 0x3f
        /*0020*/ 	.byte	0xf9, 0x2c, 0x92, 0x7c, 0xa7, 0x6c, 0x09, 0x40, 0xc9, 0x79, 0x44, 0x3c, 0x64, 0x26, 0x13, 0x40
        /*0030*/ 	.byte	0xca, 0x01, 0xcf, 0x3a, 0x27, 0x51, 0x1a, 0x40, 0x30, 0xcc, 0x2d, 0xf3, 0xe1, 0x0c, 0x21, 0x40
        /*0040*/ 	.byte	0x0d, 0xb7, 0xfc, 0x82, 0x8e, 0x35, 0x25, 0x40
.L_8:


//--------------------- .text.compact_colors      --------------------------
	.section	.text.compact_colors,"ax",@progbits
	.align	128
        .global         compact_colors
        .type           compact_colors,@function
        .size           compact_colors,(.L_x_63 - compact_colors)
        .other          compact_colors,@"STO_CUDA_ENTRY STV_DEFAULT"
compact_colors:
.text.compact_colors:
[----:B------:R-:W-:Y:S01]  /*0000*/  LDC R1, c[0x0][0x37c] ;  /* 0x0000df00ff017b82 */ /* 0x000fe20000000800 */
[----:B------:R-:W0:Y:S07]  /*0010*/  S2R R0, SR_TID.X ;  /* 0x0000000000007919 */ /* 0x000e2e0000002100 */
[----:B------:R-:W0:Y:S01]  /*0020*/  S2UR UR4, SR_CTAID.X ;  /* 0x00000000000479c3 */ /* 0x000e220000002500 */
[----:B------:R-:W1:Y:S07]  /*0030*/  LDCU UR5, c[0x0][0x388] ;  /* 0x00007100ff0577ac */ /* 0x000e6e0008000800 */
[----:B------:R-:W0:Y:S02]  /*0040*/  LDC R5, c[0x0][0x360] ;  /* 0x0000d800ff057b82 */ /* 0x000e240000000800 */
[----:B0-----:R-:W-:-:S05]  /*0050*/  IMAD R5, R5, UR4, R0 ;  /* 0x0000000405057c24 */ /* 0x001fca000f8e0200 */
[----:B-1----:R-:W-:-:S13]  /*0060*/  ISETP.GE.U32.AND P0, PT, R5, UR5, PT ;  /* 0x0000000505007c0c */ /* 0x002fda000bf06070 */
[----:B------:R-:W-:Y:S05]  /*0070*/  @P0 EXIT ;  /* 0x000000000000094d */ /* 0x000fea0003800000 */
[----:B------:R-:W0:Y:S01]  /*0080*/  LDC.64 R2, c[0x0][0x380] ;  /* 0x0000e000ff027b82 */ /* 0x000e220000000a00 */
[----:B------:R-:W1:Y:S01]  /*0090*/  LDCU.64 UR4, c[0x0][0x358] ;  /* 0x00006b00ff0477ac */ /* 0x000e620008000a00 */
[----:B------:R-:W2:Y:S01]  /*00a0*/  LDCU UR6, c[0x0][0x398] ;  /* 0x00007300ff0677ac */ /* 0x000ea20008000800 */
[----:B0-----:R-:W-:-:S05]  /*00b0*/  IMAD.WIDE.U32 R2, R5, 0x4, R2 ;  /* 0x0000000405027825 */ /* 0x001fca00078e0002 */
[----:B-1----:R-:W3:Y:S02]  /*00c0*/  LDG.E R0, desc[UR4][R2.64] ;  /* 0x0000000402007981 */ /* 0x002ee4000c1e1900 */
[----:B---3--:R-:W-:-:S04]  /*00d0*/  IADD3 R7, PT, PT, R0, -0x1, RZ ;  /* 0xffffffff00077810 */ /* 0x008fc80007ffe0ff */
[----:B--2---:R-:W-:-:S13]  /*00e0*/  ISETP.GE.U32.AND P0, PT, R7, UR6, PT ;  /* 0x0000000607007c0c */ /* 0x004fda000bf06070 */
[----:B------:R-:W-:Y:S05]  /*00f0*/  @P0 EXIT ;  /* 0x000000000000094d */ /* 0x000fea0003800000 */
[----:B------:R-:W0:Y:S02]  /*0100*/  LDC.64 R4, c[0x0][0x390] ;  /* 0x0000e400ff047b82 */ /* 0x000e240000000a00 */
[----:B0-----:R-:W-:-:S06]  /*0110*/  IMAD.WIDE.U32 R4, R7, 0x4, R4 ;  /* 0x0000000407047825 */ /* 0x001fcc00078e0004 */
[----:B------:R-:W2:Y:S04]  /*0120*/  LDG.E R5, desc[UR4][R4.64] ;  /* 0x0000000404057981 */ /* 0x000ea8000c1e1900 */
[----:B--2---:R-:W-:Y:S01]  /*0130*/  STG.E desc[UR4][R2.64], R5 ;  /* 0x0000000502007986 */ /* 0x004fe2000c101904 */
[----:B------:R-:W-:Y:S05]  /*0140*/  EXIT ;  /* 0x000000000000794d */ /* 0x000fea0003800000 */
.L_x_0:
[----:B------:R-:W-:-:S00]  /*0150*/  BRA `(.L_x_0) ;  /* 0xfffffffc00fc7947 */ /* 0x000fc0000383ffff */
[----:B------:R-:W-:-:S00]  /*0160*/  NOP ;  /* 0x0000000000007918 */ /* 0x000fc00000000000 */
        /* <DEDUP_REMOVED lines=9> */
.L_x_63:


//--------------------- .text.replica_swap        --------------------------
	.section	.text.replica_swap,"ax",@progbits
	.align	128
        .global         replica_swap
        .type           replica_swap,@function
        .size           replica_swap,(.L_x_61 - replica_swap)
        .other          replica_swap,@"STO_CUDA_ENTRY STV_DEFAULT"
replica_swap:
.text.replica_swap:
[----:B------:R-:W-:Y:S01]  /*0000*/  LDC R1, c[0x0][0x37c] ;  /* 0x0000df00ff017b82 */ /* 0x000fe20000000800 */
[----:B------:R-:W0:Y:S01]  /*0010*/  S2R R3, SR_TID.X ;  /* 0x0000000000037919 */ /* 0x000e220000002100 */
[----:B------:R-:W1:Y:S01]  /*0020*/  LDCU UR4, c[0x0][0x39c] ;  /* 0x00007380ff0477ac */ /* 0x000e620008000800 */
[----:B0-----:R-:W-:-:S04]  /*0030*/  SHF.L.U32 R3, R3, 0x1, RZ ;  /* 0x0000000103037819 */ /* 0x001fc800000006ff */
[----:B------:R-:W-:-:S04]  /*0040*/  IADD3 R14, PT, PT, R3, 0x1, RZ ;  /* 0x00000001030e7810 */ /* 0x000fc80007ffe0ff */
[----:B-1----:R-:W-:-:S13]  /*0050*/  ISETP.GE.U32.AND P0, PT, R14, UR4, PT ;  /* 0x000000040e007c0c */ /* 0x002fda000bf06070 */
[----:B------:R-:W-:Y:S05]  /*0060*/  @P0 EXIT ;  /* 0x000000000000094d */ /* 0x000fea0003800000 */
[----:B------:R-:W0:Y:S01]  /*0070*/  LDC.64 R10, c[0x0][0x388] ;  /* 0x0000e200ff0a7b82 */ /* 0x000e220000000a00 */
[----:B------:R-:W1:Y:S07]  /*0080*/  LDCU.64 UR4, c[0x0][0x358] ;  /* 0x00006b00ff0477ac */ /* 0x000e6e0008000a00 */
[----:B------:R-:W2:Y:S01]  /*0090*/  LDC.64 R4, c[0x0][0x390] ;  /* 0x0000e400ff047b82 */ /* 0x000ea20000000a00 */
[----:B0-----:R-:W-:-:S05]  /*00a0*/  IMAD.WIDE.U32 R10, R3, 0x4, R10 ;  /* 0x00000004030a7825 */ /* 0x001fca00078e000a */
[----:B-1----:R-:W3:Y:S01]  /*00b0*/  LDG.E R0, desc[UR4][R10.64] ;  /* 0x000000040a007981 */ /* 0x002ee2000c1e1900 */
[----:B--2---:R-:W-:-:S03]  /*00c0*/  IMAD.WIDE.U32 R4, R3, 0x4, R4 ;  /* 0x0000000403047825 */ /* 0x004fc600078e0004 */
[----:B------:R0:W5:Y:S04]  /*00d0*/  LDG.E R8, desc[UR4][R10.64+0x4] ;  /* 0x000004040a087981 */ /* 0x000168000c1e1900 */
[----:B------:R0:W5:Y:S04]  /*00e0*/  LDG.E R6, desc[UR4][R4.64] ;  /* 0x0000000404067981 */ /* 0x000168000c1e1900 */
[----:B------:R0:W5:Y:S01]  /*00f0*/  LDG.E R7, desc[UR4][R4.64+0x4] ;  /* 0x0000040404077981 */ /* 0x000162000c1e1900 */
[----:B------:R-:W-:Y:S01]  /*0100*/  BSSY.RECONVERGENT B0, `(.L_x_1) ;  /* 0x000000d000007945 */ /* 0x000fe20003800200 */
[----:B---3--:R-:W-:-:S05]  /*0110*/  VIADD R2, R0, 0x1800000 ;  /* 0x0180000000027836 */ /* 0x008fca0000000000 */
[----:B------:R-:W-:-:S04]  /*0120*/  LOP3.LUT R2, R2, 0x7f800000, RZ, 0xc0, !PT ;  /* 0x7f80000002027812 */ /* 0x000fc800078ec0ff */
[----:B------:R-:W-:-:S13]  /*0130*/  ISETP.GT.U32.AND P0, PT, R2, 0x1ffffff, PT ;  /* 0x01ffffff0200780c */ /* 0x000fda0003f04070 */
[----:B0-----:R-:W-:Y:S05]  /*0140*/  @P0 BRA `(.L_x_2) ;  /* 0x0000000000100947 */ /* 0x001fea0003800000 */
[----:B------:R-:W-:-:S07]  /*0150*/  MOV R10, 0x170 ;  /* 0x00000170000a7802 */ /* 0x000fce0000000f00 */
[----:B-----5:R-:W-:Y:S05]  /*0160*/  CALL.REL.NOINC `($__internal_0_$__cuda_sm20_rcp_rn_f32_slowpath) ;  /* 0x0000001400347944 */ /* 0x020fea0003c00000 */
[----:B------:R-:W-:Y:S01]  /*0170*/  MOV R9, R0 ;  /* 0x0000000000097202 */ /* 0x000fe20000000f00 */
[----:B------:R-:W-:Y:S06]  /*0180*/  BRA `(.L_x_3) ;  /* 0x0000000000107947 */ /* 0x000fec0003800000 */
.L_x_2:
[----:B------:R-:W0:Y:S02]  /*0190*/  MUFU.RCP R9, R0 ;  /* 0x0000000000097308 */ /* 0x000e240000001000 */
[----:B0-----:R-:W-:-:S04]  /*01a0*/  FFMA R2, R0, R9, -1 ;  /* 0xbf80000000027423 */ /* 0x001fc80000000009 */
[----:B------:R-:W-:-:S04]  /*01b0*/  FADD.FTZ R2, -R2, -RZ ;  /* 0x800000ff02027221 */ /* 0x000fc80000010100 */
[----:B------:R-:W-:-:S07]  /*01c0*/  FFMA R9, R9, R2, R9 ;  /* 0x0000000209097223 */ /* 0x000fce0000000009 */
.L_x_3:
[----:B------:R-:W-:Y:S05]  /*01d0*/  BSYNC.RECONVERGENT B0 ;  /* 0x0000000000007941 */ /* 0x000fea0003800200 */
.L_x_1:
[----:B-----5:R-:W-:Y:S01]  /*01e0*/  IADD3 R0, PT, PT, R8, 0x1800000, RZ ;  /* 0x0180000008007810 */ /* 0x020fe20007ffe0ff */
[----:B------:R-:W-:Y:S03]  /*01f0*/  BSSY.RECONVERGENT B0, `(.L_x_4) ;  /* 0x000000c000007945 */ /* 0x000fe60003800200 */
[----:B------:R-:W-:-:S04]  /*0200*/  LOP3.LUT R0, R0, 0x7f800000, RZ, 0xc0, !PT ;  /* 0x7f80000000007812 */ /* 0x000fc800078ec0ff */
[----:B------:R-:W-:-:S13]  /*0210*/  ISETP.GT.U32.AND P0, PT, R0, 0x1ffffff, PT ;  /* 0x01ffffff0000780c */ /* 0x000fda0003f04070 */
[----:B------:R-:W-:Y:S05]  /*0220*/  @P0 BRA `(.L_x_5) ;  /* 0x0000000000100947 */ /* 0x000fea0003800000 */
[----:B------:R-:W-:Y:S01]  /*0230*/  IMAD.MOV.U32 R0, RZ, RZ, R8 ;  /* 0x000000ffff007224 */ /* 0x000fe200078e0008 */
[----:B------:R-:W-:-:S07]  /*0240*/  MOV R10, 0x260 ;  /* 0x00000260000a7802 */ /* 0x000fce0000000f00 */
[----:B------:R-:W-:Y:S05]  /*0250*/  CALL.REL.NOINC `($__internal_0_$__cuda_sm20_rcp_rn_f32_slowpath) ;  /* 0x0000001000f87944 */ /* 0x000fea0003c00000 */
[----:B------:R-:W-:Y:S05]  /*0260*/  BRA `(.L_x_6) ;  /* 0x0000000000107947 */ /* 0x000fea0003800000 */
.L_x_5:
[----:B------:R-:W0:Y:S02]  /*0270*/  MUFU.RCP R11, R8 ;  /* 0x00000008000b7308 */ /* 0x000e240000001000 */
[----:B0-----:R-:W-:-:S04]  /*0280*/  FFMA R0, R8, R11, -1 ;  /* 0xbf80000008007423 */ /* 0x001fc8000000000b */
[----:B------:R-:W-:-:S04]  /*0290*/  FADD.FTZ R0, -R0, -RZ ;  /* 0x800000ff00007221 */ /* 0x000fc80000010100 */
[----:B------:R-:W-:-:S07]  /*02a0*/  FFMA R0, R11, R0, R11 ;  /* 0x000000000b007223 */ /* 0x000fce000000000b */
.L_x_6:
[----:B------:R-:W-:Y:S05]  /*02b0*/  BSYNC.RECONVERGENT B0 ;  /* 0x0000000000007941 */ /* 0x000fea0003800200 */
.L_x_4:
[----:B------:R-:W-:Y:S01]  /*02c0*/  IADD3 R6, PT, PT, -R6, R7, RZ ;  /* 0x0000000706067210 */ /* 0x000fe20007ffe1ff */
[----:B------:R-:W-:Y:S01]  /*02d0*/  FADD R0, -R0, R9 ;  /* 0x0000000900007221 */ /* 0x000fe20000000100 */
[----:B------:R-:W-:Y:S02]  /*02e0*/  BSSY.RECONVERGENT B0, `(.L_x_7) ;  /* 0x0000020000007945 */ /* 0x000fe40003800200 */
[----:B------:R-:W-:-:S05]  /*02f0*/  I2FP.F32.U32 R7, R6 ;  /* 0x0000000600077245 */ /* 0x000fca0000201000 */
[----:B------:R-:W-:-:S05]  /*0300*/  FMUL R11, R0, -R7 ;  /* 0x80000007000b7220 */ /* 0x000fca0000400000 */
[----:B------:R-:W-:-:S13]  /*0310*/  FSETP.GE.AND P0, PT, R11, RZ, PT ;  /* 0x000000ff0b00720b */ /* 0x000fda0003f06000 */
[----:B------:R-:W-:Y:S05]  /*0320*/  @P0 BRA `(.L_x_8) ;  /* 0x00000000006c0947 */ /* 0x000fea0003800000 */
[----:B------:R-:W-:Y:S01]  /*0330*/  LOP3.LUT R3, R3, 0xaad26b49, RZ, 0x3c, !PT ;  /* 0xaad26b4903037812 */ /* 0x000fe200078e3cff */
[----:B------:R-:W-:Y:S02]  /*0340*/  HFMA2 R6, -RZ, RZ, 0.96630859375, -0.0022525787353515625 ;  /* 0x3bbb989dff067431 */ /* 0x000fe400000001ff */
[----:B------:R-:W-:Y:S02]  /*0350*/  IMAD.MOV.U32 R9, RZ, RZ, 0x437c0000 ;  /* 0x437c0000ff097424 */ /* 0x000fe400078e00ff */
[----:B------:R-:W-:-:S05]  /*0360*/  IMAD R0, R3, 0x4182bed5, RZ ;  /* 0x4182bed503007824 */ /* 0x000fca00078e02ff */
[C---:B------:R-:W-:Y:S01]  /*0370*/  IADD3 R2, PT, PT, R0.reuse, 0x75bcd15, RZ ;  /* 0x075bcd1500027810 */ /* 0x040fe20007ffe0ff */
[----:B------:R-:W-:Y:S01]  /*0380*/  FFMA.SAT R6, R11, R6, 0.5 ;  /* 0x3f0000000b067423 */ /* 0x000fe20000002006 */
[----:B------:R-:W-:Y:S02]  /*0390*/  IADD3 R0, PT, PT, R0, 0x583f19, RZ ;  /* 0x00583f1900007810 */ /* 0x000fe40007ffe0ff */
[----:B------:R-:W-:Y:S01]  /*03a0*/  SHF.R.U32.HI R7, RZ, 0x2, R2 ;  /* 0x00000002ff077819 */ /* 0x000fe20000011602 */
[----:B------:R-:W-:-:S03]  /*03b0*/  FFMA.RM R6, R6, R9, 12582913 ;  /* 0x4b40000106067423 */ /* 0x000fc60000004009 */
[----:B------:R-:W-:Y:S01]  /*03c0*/  LOP3.LUT R7, R7, R2, RZ, 0x3c, !PT ;  /* 0x0000000207077212 */ /* 0x000fe200078e3cff */
[----:B------:R-:W-:Y:S01]  /*03d0*/  FADD R8, R6, -12583039 ;  /* 0xcb40007f06087421 */ /* 0x000fe20000000000 */
[----:B------:R-:W-:Y:S01]  /*03e0*/  IMAD.SHL.U32 R2, R0, 0x10, RZ ;  /* 0x0000001000027824 */ /* 0x000fe200078e00ff */
[----:B------:R-:W-:Y:S02]  /*03f0*/  SHF.L.U32 R6, R6, 0x17, RZ ;  /* 0x0000001706067819 */ /* 0x000fe400000006ff */
[----:B------:R-:W-:Y:S01]  /*0400*/  SHF.L.U32 R9, R7, 0x1, RZ ;  /* 0x0000000107097819 */ /* 0x000fe200000006ff */
[----:B------:R-:W-:-:S03]  /*0410*/  FFMA R8, R11, 1.4426950216293334961, -R8 ;  /* 0x3fb8aa3b0b087823 */ /* 0x000fc60000000808 */
[----:B------:R-:W-:Y:S01]  /*0420*/  LOP3.LUT R2, R0, R2, R9, 0x96, !PT ;  /* 0x0000000200027212 */ /* 0x000fe200078e9609 */
[----:B------:R-:W-:-:S03]  /*0430*/  FFMA R8, R11, 1.925963033500011079e-08, R8 ;  /* 0x32a570600b087823 */ /* 0x000fc60000000008 */
[----:B------:R-:W-:Y:S02]  /*0440*/  LOP3.LUT R2, R2, R7, RZ, 0x3c, !PT ;  /* 0x0000000702027212 */ /* 0x000fe400078e3cff */
[----:B------:R-:W0:Y:S03]  /*0450*/  MUFU.EX2 R7, R8 ;  /* 0x0000000800077308 */ /* 0x000e260000000800 */
[----:B------:R-:W-:Y:S02]  /*0460*/  IMAD R2, R3, 0x4182bed5, R2 ;  /* 0x4182bed503027824 */ /* 0x000fe400078e0202 */
[----:B------:R-:W-:-:S03]  /*0470*/  IMAD.MOV.U32 R3, RZ, RZ, 0x2f800000 ;  /* 0x2f800000ff037424 */ /* 0x000fc600078e00ff */
[----:B------:R-:W-:-:S04]  /*0480*/  IADD3 R2, PT, PT, R2, -0x26039c23, RZ ;  /* 0xd9fc63dd02027810 */ /* 0x000fc80007ffe0ff */
[----:B------:R-:W-:Y:S01]  /*0490*/  I2FP.F32.U32 R2, R2 ;  /* 0x0000000200027245 */ /* 0x000fe20000201000 */
[----:B0-----:R-:W-:-:S04]  /*04a0*/  FMUL R7, R6, R7 ;  /* 0x0000000706077220 */ /* 0x001fc80000400000 */
[----:B------:R-:W-:-:S05]  /*04b0*/  FFMA R2, R2, R3, 1.1641532182693481445e-10 ;  /* 0x2f00000002027423 */ /* 0x000fca0000000003 */
[----:B------:R-:W-:-:S13]  /*04c0*/  FSETP.GEU.AND P0, PT, R2, R7, PT ;  /* 0x000000070200720b */ /* 0x000fda0003f0e000 */
[----:B------:R-:W-:Y:S05]  /*04d0*/  @P0 EXIT ;  /* 0x000000000000094d */ /* 0x000fea0003800000 */
.L_x_8:
[----:B------:R-:W-:Y:S05]  /*04e0*/  BSYNC.RECONVERGENT B0 ;  /* 0x0000000000007941 */ /* 0x000fea0003800200 */
.L_x_7:
[----:B------:R-:W0:Y:S02]  /*04f0*/  LDC R15, c[0x0][0x398] ;  /* 0x0000e600ff0f7b82 */ /* 0x000e240000000800 */
[----:B0-----:R-:W-:-:S13]  /*0500*/  ISETP.NE.AND P0, PT, R15, RZ, PT ;  /* 0x000000ff0f00720c */ /* 0x001fda0003f05270 */
[----:B------:R-:W-:Y:S05]  /*0510*/  @!P0 BRA `(.L_x_9) ;  /* 0x0000001000348947 */ /* 0x000fea0003800000 */
[----:B------:R-:W0:Y:S01]  /*0520*/  S2R R16, SR_TID.X ;  /* 0x0000000000107919 */ /* 0x000e220000002100 */
[C---:B------:R-:W-:Y:S02]  /*0530*/  ISETP.GE.U32.AND P0, PT, R15.reuse, 0x10, PT ;  /* 0x000000100f00780c */ /* 0x040fe40003f06070 */
[----:B------:R-:W-:Y:S02]  /*0540*/  LOP3.LUT R24, R15, 0xf, RZ, 0xc0, !PT ;  /* 0x0000000f0f187812 */ /* 0x000fe400078ec0ff */
[----:B------:R-:W-:Y:S02]  /*0550*/  MOV R0, RZ ;  /* 0x000000ff00007202 */ /* 0x000fe40000000f00 */
[----:B------:R-:W-:Y:S01]  /*0560*/  ISETP.NE.AND P1, PT, R24, RZ, PT ;  /* 0x000000ff1800720c */ /* 0x000fe20003f25270 */
[----:B0-----:R-:W-:-:S06]  /*0570*/  IMAD.SHL.U32 R16, R16, 0x2, RZ ;  /* 0x0000000210107824 */ /* 0x001fcc00078e00ff */
[----:B------:R-:W-:Y:S06]  /*0580*/  @!P0 BRA `(.L_x_10) ;  /* 0x0000000800208947 */ /* 0x000fec0003800000 */
[----:B------:R-:W-:Y:S01]  /*0590*/  LOP3.LUT R0, R15, 0xfffffff0, RZ, 0xc0, !PT ;  /* 0xfffffff00f007812 */ /* 0x000fe200078ec0ff */
[-C--:B------:R-:W-:Y:S02]  /*05a0*/  IMAD R19, R16, R15.reuse, 0x7 ;  /* 0x0000000710137424 */ /* 0x080fe400078e020f */
[----:B------:R-:W-:Y:S01]  /*05b0*/  IMAD R17, R14, R15, 0x7 ;  /* 0x000000070e117424 */ /* 0x000fe200078e020f */
[----:B------:R-:W-:-:S07]  /*05c0*/  IADD3 R18, PT, PT, -R0, RZ, RZ ;  /* 0x000000ff00127210 */ /* 0x000fce0007ffe1ff */
.L_x_11:
[----:B---3--:R-:W0:Y:S01]  /*05d0*/  LDC.64 R2, c[0x0][0x380] ;  /* 0x0000e000ff027b82 */ /* 0x008e220000000a00 */
[----:B------:R-:W-:Y:S01]  /*05e0*/  IADD3 R21, PT, PT, R17, -0x7, RZ ;  /* 0xfffffff911157810 */ /* 0x000fe20007ffe0ff */
[----:B------:R-:W-:-:S04]  /*05f0*/  VIADD R23, R19, 0xfffffff9 ;  /* 0xfffffff913177836 */ /* 0x000fc80000000000 */
[----:B0-----:R-:W-:-:S04]  /*0600*/  IMAD.WIDE.U32 R20, R21, 0x4, R2 ;  /* 0x0000000415147825 */ /* 0x001fc800078e0002 */
[----:B------:R-:W-:Y:S01]  /*0610*/  IMAD.WIDE.U32 R22, R23, 0x4, R2 ;  /* 0x0000000417167825 */ /* 0x000fe200078e0002 */
[----:B------:R-:W2:Y:S04]  /*0620*/  LDG.E R27, desc[UR4][R20.64] ;  /* 0x00000004141b7981 */ /* 0x000ea8000c1e1900 */
[----:B------:R-:W3:Y:S01]  /*0630*/  LDG.E R25, desc[UR4][R22.64] ;  /* 0x0000000416197981 */ /* 0x000ee2000c1e1900 */
[----:B------:R-:W-:Y:S02]  /*0640*/  IADD3 R7, PT, PT, R17, -0x6, RZ ;  /* 0xfffffffa11077810 */ /* 0x000fe40007ffe0ff */
[----:B------:R-:W-:-:S03]  /*0650*/  IADD3 R9, PT, PT, R19, -0x6, RZ ;  /* 0xfffffffa13097810 */ /* 0x000fc60007ffe0ff */
[----:B------:R-:W-:-:S04]  /*0660*/  IMAD.WIDE.U32 R6, R7, 0x4, R2 ;  /* 0x0000000407067825 */ /* 0x000fc800078e0002 */
[----:B------:R-:W-:Y:S01]  /*0670*/  IMAD.WIDE.U32 R8, R9, 0x4, R2 ;  /* 0x0000000409087825 */ /* 0x000fe200078e0002 */
[----:B--2---:R0:W-:Y:S04]  /*0680*/  STG.E desc[UR4][R22.64], R27 ;  /* 0x0000001b16007986 */ /* 0x0041e8000c101904 */
[----:B---3--:R1:W-:Y:S04]  /*0690*/  STG.E desc[UR4][R20.64], R25 ;  /* 0x0000001914007986 */ /* 0x0083e8000c101904 */
[----:B------:R-:W2:Y:S04]  /*06a0*/  LDG.E R26, desc[UR4][R6.64] ;  /* 0x00000004061a7981 */ /* 0x000ea8000c1e1900 */
[----:B------:R-:W3:Y:S01]  /*06b0*/  LDG.E R29, desc[UR4][R8.64] ;  /* 0x00000004081d7981 */ /* 0x000ee2000c1e1900 */
[----:B------:R-:W-:Y:S01]  /*06c0*/  VIADD R11, R17, 0xfffffffb ;  /* 0xfffffffb110b7836 */ /* 0x000fe20000000000 */
[----:B------:R-:W-:-:S03]  /*06d0*/  IADD3 R13, PT, PT, R19, -0x5, RZ ;  /* 0xfffffffb130d7810 */ /* 0x000fc60007ffe0ff */
[----:B------:R-:W-:-:S04]  /*06e0*/  IMAD.WIDE.U32 R10, R11, 0x4, R2 ;  /* 0x000000040b0a7825 */ /* 0x000fc800078e0002 */
[----:B------:R-:W-:Y:S01]  /*06f0*/  IMAD.WIDE.U32 R12, R13, 0x4, R2 ;  /* 0x000000040d0c7825 */ /* 0x000fe200078e0002 */
[----:B--2---:R-:W-:Y:S04]  /*0700*/  STG.E desc[UR4][R8.64], R26 ;  /* 0x0000001a08007986 */ /* 0x004fe8000c101904 */
[----:B---3--:R-:W-:Y:S04]  /*0710*/  STG.E desc[UR4][R6.64], R29 ;  /* 0x0000001d06007986 */ /* 0x008fe8000c101904 */
[----:B------:R-:W2:Y:S04]  /*0720*/  LDG.E R28, desc[UR4][R10.64] ;  /* 0x000000040a1c7981 */ /* 0x000ea8000c1e1900 */
[----:B0-----:R-:W3:Y:S01]  /*0730*/  LDG.E R27, desc[UR4][R12.64] ;  /* 0x000000040c1b7981 */ /* 0x001ee2000c1e1900 */
[----:B-1----:R-:W-:Y:S01]  /*0740*/  IADD3 R21, PT, PT, R17, -0x4, RZ ;  /* 0xfffffffc11157810 */ /* 0x002fe20007ffe0ff */
[----:B------:R-:W-:-:S04]  /*0750*/  VIADD R23, R19, 0xfffffffc ;  /* 0xfffffffc13177836 */ /* 0x000fc80000000000 */
[----:B------:R-:W-:-:S04]  /*0760*/  IMAD.WIDE.U32 R20, R21, 0x4, R2 ;  /* 0x0000000415147825 */ /* 0x000fc800078e0002 */
[----:B------:R-:W-:Y:S01]  /*0770*/  IMAD.WIDE.U32 R22, R23, 0x4, R2 ;  /* 0x0000000417167825 */ /* 0x000fe200078e0002 */
[----:B--2---:R-:W-:Y:S04]  /*0780*/  STG.E desc[UR4][R12.64], R28 ;  /* 0x0000001c0c007986 */ /* 0x004fe8000c101904 */
[----:B---3--:R0:W-:Y:S04]  /*0790*/  STG.E desc[UR4][R10.64], R27 ;  /* 0x0000001b0a007986 */ /* 0x0081e8000c101904 */
[----:B------:R-:W2:Y:S04]  /*07a0*/  LDG.E R25, desc[UR4][R22.64] ;  /* 0x0000000416197981 */ /* 0x000ea8000c1e1900 */
[----:B0-----:R-:W3:Y:S01]  /*07b0*/  LDG.E R27, desc[UR4][R20.64] ;  /* 0x00000004141b7981 */ /* 0x001ee2000c1e1900 */
[----:B------:R-:W-:-:S02]  /*07c0*/  IADD3 R7, PT, PT, R17, -0x3, RZ ;  /* 0xfffffffd11077810 */ /* 0x000fc40007ffe0ff */
[----:B------:R-:W-:-:S03]  /*07d0*/  IADD3 R9, PT, PT, R19, -0x3, RZ ;  /* 0xfffffffd13097810 */ /* 0x000fc60007ffe0ff */
[----:B------:R-:W-:-:S04]  /*07e0*/  IMAD.WIDE.U32 R6, R7, 0x4, R2 ;  /* 0x0000000407067825 */ /* 0x000fc800078e0002 */
[----:B------:R-:W-:Y:S01]  /*07f0*/  IMAD.WIDE.U32 R8, R9, 0x4, R2 ;  /* 0x0000000409087825 */ /* 0x000fe200078e0002 */
[----:B---3--:R0:W-:Y:S04]  /*0800*/  STG.E desc[UR4][R22.64], R27 ;  /* 0x0000001b16007986 */ /* 0x0081e8000c101904 */
[----:B--2---:R1:W-:Y:S04]  /*0810*/  STG.E desc[UR4][R20.64], R25 ;  /* 0x0000001914007986 */ /* 0x0043e8000c101904 */
        /* <DEDUP_REMOVED lines=13> */
[--C-:B------:R-:W-:Y:S01]  /*08f0*/  IMAD.WIDE.U32 R22, R23, 0x4, R2.reuse ;  /* 0x0000000417167825 */ /* 0x100fe200078e0002 */
[----:B--2---:R-:W-:Y:S04]  /*0900*/  STG.E desc[UR4][R12.64], R28 ;  /* 0x0000001c0c007986 */ /* 0x004fe8000c101904 */
[----:B---3--:R0:W-:Y:S04]  /*0910*/  STG.E desc[UR4][R10.64], R27 ;  /* 0x0000001b0a007986 */ /* 0x0081e8000c101904 */
[----:B------:R-:W2:Y:S04]  /*0920*/  LDG.E R25, desc[UR4][R22.64] ;  /* 0x0000000416197981 */ /* 0x000ea8000c1e1900 */
[----:B0-----:R-:W3:Y:S01]  /*0930*/  LDG.E R27, desc[UR4][R20.64] ;  /* 0x00000004141b7981 */ /* 0x001ee2000c1e1900 */
[----:B------:R-:W-:-:S04]  /*0940*/  IMAD.WIDE.U32 R6, R17, 0x4, R2 ;  /* 0x0000000411067825 */ /* 0x000fc800078e0002 */
[--C-:B------:R-:W-:Y:S01]  /*0950*/  IMAD.WIDE.U32 R8, R19, 0x4, R2.reuse ;  /* 0x0000000413087825 */ /* 0x100fe200078e0002 */
[----:B------:R-:W-:Y:S01]  /*0960*/  IADD3 R11, PT, PT, R17, 0x1, RZ ;  /* 0x00000001110b7810 */ /* 0x000fe20007ffe0ff */
[----:B---3--:R0:W-:Y:S04]  /*0970*/  STG.E desc[UR4][R22.64], R27 ;  /* 0x0000001b16007986 */ /* 0x0081e8000c101904 */
[----:B--2---:R1:W-:Y:S04]  /*0980*/  STG.E desc[UR4][R20.64], R25 ;  /* 0x0000001914007986 */ /* 0x0043e8000c101904 */
[----:B------:R-:W2:Y:S04]  /*0990*/  LDG.E R26, desc[UR4][R6.64] ;  /* 0x00000004061a7981 */ /* 0x000ea8000c1e1900 */
[----:B------:R-:W3:Y:S01]  /*09a0*/  LDG.E R29, desc[UR4][R8.64] ;  /* 0x00000004081d7981 */ /* 0x000ee2000c1e1900 */
[----:B------:R-:W-:Y:S01]  /*09b0*/  IADD3 R13, PT, PT, R19, 0x1, RZ ;  /* 0x00000001130d7810 */ /* 0x000fe20007ffe0ff */
[----:B------:R-:W-:-:S04]  /*09c0*/  IMAD.WIDE.U32 R10, R11, 0x4, R2 ;  /* 0x000000040b0a7825 */ /* 0x000fc800078e0002 */
[----:B------:R-:W-:Y:S01]  /*09d0*/  IMAD.WIDE.U32 R12, R13, 0x4, R2 ;  /* 0x000000040d0c7825 */ /* 0x000fe200078e0002 */
[----:B--2---:R-:W-:Y:S04]  /*09e0*/  STG.E desc[UR4][R8.64], R26 ;  /* 0x0000001a08007986 */ /* 0x004fe8000c101904 */
[----:B---3--:R-:W-:Y:S04]  /*09f0*/  STG.E desc[UR4][R6.64], R29 ;  /* 0x0000001d06007986 */ /* 0x008fe8000c101904 */
[----:B------:R-:W2:Y:S04]  /*0a00*/  LDG.E R28, desc[UR4][R10.64] ;  /* 0x000000040a1c7981 */ /* 0x000ea8000c1e1900 */
[----:B0-----:R-:W3:Y:S01]  /*0a10*/  LDG.E R27, desc[UR4][R12.64] ;  /* 0x000000040c1b7981 */ /* 0x001ee2000c1e1900 */
[----:B-1----:R-:W-:Y:S01]  /*0a20*/  VIADD R21, R17, 0x2 ;  /* 0x0000000211157836 */ /* 0x002fe20000000000 */
[----:B------:R-:W-:-:S03]  /*0a30*/  IADD3 R23, PT, PT, R19, 0x2, RZ ;  /* 0x0000000213177810 */ /* 0x000fc60007ffe0ff */
[----:B------:R-:W-:-:S04]  /*0a40*/  IMAD.WIDE.U32 R20, R21, 0x4, R2 ;  /* 0x0000000415147825 */ /* 0x000fc800078e0002 */
[----:B------:R-:W-:Y:S01]  /*0a50*/  IMAD.WIDE.U32 R22, R23, 0x4, R2 ;  /* 0x0000000417167825 */ /* 0x000fe200078e0002 */
[----:B--2---:R-:W-:Y:S04]  /*0a60*/  STG.E desc[UR4][R12.64], R28 ;  /* 0x0000001c0c007986 */ /* 0x004fe8000c101904 */
[----:B---3--:R0:W-:Y:S04]  /*0a70*/  STG.E desc[UR4][R10.64], R27 ;  /* 0x0000001b0a007986 */ /* 0x0081e8000c101904 */
[----:B------:R-:W2:Y:S04]  /*0a80*/  LDG.E R25, desc[UR4][R22.64] ;  /* 0x0000000416197981 */ /* 0x000ea8000c1e1900 */
[----:B0-----:R-:W3:Y:S01]  /*0a90*/  LDG.E R27, desc[UR4][R20.64] ;  /* 0x00000004141b7981 */ /* 0x001ee2000c1e1900 */
[----:B------:R-:W-:-:S02]  /*0aa0*/  IADD3 R9, PT, PT, R17, 0x3, RZ ;  /* 0x0000000311097810 */ /* 0x000fc40007ffe0ff */
[----:B------:R-:W-:-:S03]  /*0ab0*/  IADD3 R7, PT, PT, R19, 0x3, RZ ;  /* 0x0000000313077810 */ /* 0x000fc60007ffe0ff */
[----:B------:R-:W-:-:S04]  /*0ac0*/  IMAD.WIDE.U32 R8, R9, 0x4, R2 ;  /* 0x0000000409087825 */ /* 0x000fc800078e0002 */
[----:B------:R-:W-:Y:S01]  /*0ad0*/  IMAD.WIDE.U32 R6, R7, 0x4, R2 ;  /* 0x0000000407067825 */ /* 0x000fe200078e0002 */
[----:B---3--:R0:W-:Y:S04]  /*0ae0*/  STG.E desc[UR4][R22.64], R27 ;  /* 0x0000001b16007986 */ /* 0x0081e8000c101904 */
[----:B--2---:R1:W-:Y:S04]  /*0af0*/  STG.E desc[UR4][R20.64], R25 ;  /* 0x0000001914007986 */ /* 0x0043e8000c101904 */
[----:B------:R-:W2:Y:S04]  /*0b00*/  LDG.E R26, desc[UR4][R8.64] ;  /* 0x00000004081a7981 */ /* 0x000ea8000c1e1900 */
[----:B------:R-:W3:Y:S01]  /*0b10*/  LDG.E R29, desc[UR4][R6.64] ;  /* 0x00000004061d7981 */ /* 0x000ee2000c1e1900 */
[----:B------:R-:W-:Y:S01]  /*0b20*/  VIADD R11, R17, 0x4 ;  /* 0x00000004110b7836 */ /* 0x000fe20000000000 */
[----:B------:R-:W-:-:S03]  /*0b30*/  IADD3 R13, PT, PT, R19, 0x4, RZ ;  /* 0x00000004130d7810 */ /* 0x000fc60007ffe0ff */
[----:B------:R-:W-:-:S04]  /*0b40*/  IMAD.WIDE.U32 R10, R11, 0x4, R2 ;  /* 0x000000040b0a7825 */ /* 0x000fc800078e0002 */
[----:B------:R-:W-:Y:S01]  /*0b50*/  IMAD.WIDE.U32 R12, R13, 0x4, R2 ;  /* 0x000000040d0c7825 */ /* 0x000fe200078e0002 */
[----:B--2---:R-:W-:Y:S04]  /*0b60*/  STG.E desc[UR4][R6.64], R26 ;  /* 0x0000001a06007986 */ /* 0x004fe8000c101904 */
[----:B---3--:R-:W-:Y:S04]  /*0b70*/  STG.E desc[UR4][R8.64], R29 ;  /* 0x0000001d08007986 */ /* 0x008fe8000c101904 */
[----:B------:R-:W2:Y:S04]  /*0b80*/  LDG.E R28, desc[UR4][R10.64] ;  /* 0x000000040a1c7981 */ /* 0x000ea8000c1e1900 */
[----:B0-----:R-:W3:Y:S01]  /*0b90*/  LDG.E R27, desc[UR4][R12.64] ;  /* 0x000000040c1b7981 */ /* 0x001ee2000c1e1900 */
[----:B------:R-:W-:-:S02]  /*0ba0*/  IADD3 R23, PT, PT, R17, 0x5, RZ ;  /* 0x0000000511177810 */ /* 0x000fc40007ffe0ff */
[----:B-1----:R-:W-:-:S03]  /*0bb0*/  IADD3 R21, PT, PT, R19, 0x5, RZ ;  /* 0x0000000513157810 */ /* 0x002fc60007ffe0ff */
[----:B------:R-:W-:-:S04]  /*0bc0*/  IMAD.WIDE.U32 R22, R23, 0x4, R2 ;  /* 0x0000000417167825 */ /* 0x000fc800078e0002 */
[----:B------:R-:W-:Y:S01]  /*0bd0*/  IMAD.WIDE.U32 R20, R21, 0x4, R2 ;  /* 0x0000000415147825 */ /* 0x000fe200078e0002 */
[----:B--2---:R-:W-:Y:S04]  /*0be0*/  STG.E desc[UR4][R12.64], R28 ;  /* 0x0000001c0c007986 */ /* 0x004fe8000c101904 */
[----:B---3--:R0:W-:Y:S04]  /*0bf0*/  STG.E desc[UR4][R10.64], R27 ;  /* 0x0000001b0a007986 */ /* 0x0081e8000c101904 */
[----:B------:R-:W2:Y:S04]  /*0c00*/  LDG.E R25, desc[UR4][R20.64] ;  /* 0x0000000414197981 */ /* 0x000ea8000c1e1900 */
[----:B0-----:R-:W3:Y:S01]  /*0c10*/  LDG.E R27, desc[UR4][R22.64] ;  /* 0x00000004161b7981 */ /* 0x001ee2000c1e1900 */
[----:B------:R-:W-:Y:S01]  /*0c20*/  VIADD R7, R17, 0x6 ;  /* 0x0000000611077836 */ /* 0x000fe20000000000 */
[----:B------:R-:W-:-:S03]  /*0c30*/  IADD3 R9, PT, PT, R19, 0x6, RZ ;  /* 0x0000000613097810 */ /* 0x000fc60007ffe0ff */
[----:B------:R-:W-:-:S04]  /*0c40*/  IMAD.WIDE.U32 R6, R7, 0x4, R2 ;  /* 0x0000000407067825 */ /* 0x000fc800078e0002 */
[----:B------:R-:W-:Y:S01]  /*0c50*/  IMAD.WIDE.U32 R8, R9, 0x4, R2 ;  /* 0x0000000409087825 */ /* 0x000fe200078e0002 */
[----:B---3--:R0:W-:Y:S04]  /*0c60*/  STG.E desc[UR4][R20.64], R27 ;  /* 0x0000001b14007986 */ /* 0x0081e8000c101904 */
[----:B--2---:R1:W-:Y:S04]  /*0c70*/  STG.E desc[UR4][R22.64], R25 ;  /* 0x0000001916007986 */ /* 0x0043e8000c101904 */
[----:B------:R-:W2:Y:S04]  /*0c80*/  LDG.E R26, desc[UR4][R6.64] ;  /* 0x00000004061a7981 */ /* 0x000ea8000c1e1900 */
[----:B------:R-:W3:Y:S01]  /*0c90*/  LDG.E R29, desc[UR4][R8.64] ;  /* 0x00000004081d7981 */ /* 0x000ee2000c1e1900 */
[----:B------:R-:W-:-:S02]  /*0ca0*/  IADD3 R13, PT, PT, R17, 0x7, RZ ;  /* 0x00000007110d7810 */ /* 0x000fc40007ffe0ff */
[----:B------:R-:W-:-:S03]  /*0cb0*/  IADD3 R11, PT, PT, R19, 0x7, RZ ;  /* 0x00000007130b7810 */ /* 0x000fc60007ffe0ff */
[----:B------:R-:W-:-:S04]  /*0cc0*/  IMAD.WIDE.U32 R12, R13, 0x4, R2 ;  /* 0x000000040d0c7825 */ /* 0x000fc800078e0002 */
[----:B------:R-:W-:Y:S01]  /*0cd0*/  IMAD.WIDE.U32 R10, R11, 0x4, R2 ;  /* 0x000000040b0a7825 */ /* 0x000fe200078e0002 */
[----:B--2---:R2:W-:Y:S04]  /*0ce0*/  STG.E desc[UR4][R8.64], R26 ;  /* 0x0000001a08007986 */ /* 0x0045e8000c101904 */
[----:B---3--:R3:W-:Y:S04]  /*0cf0*/  STG.E desc[UR4][R6.64], R29 ;  /* 0x0000001d06007986 */ /* 0x0087e8000c101904 */
[----:B------:R-:W4:Y:S04]  /*0d00*/  LDG.E R28, desc[UR4][R12.64] ;  /* 0x000000040c1c7981 */ /* 0x000f28000c1e1900 */
[----:B0-----:R-:W5:Y:S01]  /*0d10*/  LDG.E R27, desc[UR4][R10.64] ;  /* 0x000000040a1b7981 */ /* 0x001f62000c1e1900 */
[----:B------:R-:W-:Y:S01]  /*0d20*/  VIADD R21, R17, 0x8 ;  /* 0x0000000811157836 */ /* 0x000fe20000000000 */
[----:B-1----:R-:W-:-:S03]  /*0d30*/  IADD3 R23, PT, PT, R19, 0x8, RZ ;  /* 0x0000000813177810 */ /* 0x002fc60007ffe0ff */
[----:B------:R-:W-:-:S04]  /*0d40*/  IMAD.WIDE.U32 R20, R21, 0x4, R2 ;  /* 0x0000000415147825 */ /* 0x000fc800078e0002 */
[----:B------:R-:W-:Y:S01]  /*0d50*/  IMAD.WIDE.U32 R2, R23, 0x4, R2 ;  /* 0x0000000417027825 */ /* 0x000fe200078e0002 */
[----:B----4-:R3:W-:Y:S04]  /*0d60*/  STG.E desc[UR4][R10.64], R28 ;  /* 0x0000001c0a007986 */ /* 0x0107e8000c101904 */
[----:B-----5:R3:W-:Y:S04]  /*0d70*/  STG.E desc[UR4][R12.64], R27 ;  /* 0x0000001b0c007986 */ /* 0x0207e8000c101904 */
[----:B------:R-:W4:Y:S04]  /*0d80*/  LDG.E R23, desc[UR4][R20.64] ;  /* 0x0000000414177981 */ /* 0x000f28000c1e1900 */
[----:B--2---:R-:W2:Y:S01]  /*0d90*/  LDG.E R9, desc[UR4][R2.64] ;  /* 0x0000000402097981 */ /* 0x004ea2000c1e1900 */
[----:B------:R-:W-:-:S04]  /*0da0*/  IADD3 R18, PT, PT, R18, 0x10, RZ ;  /* 0x0000001012127810 */ /* 0x000fc80007ffe0ff */
[----:B------:R-:W-:Y:S01]  /*0db0*/  ISETP.NE.AND P0, PT, R18, RZ, PT ;  /* 0x000000ff1200720c */ /* 0x000fe20003f05270 */
[----:B------:R-:W-:Y:S01]  /*0dc0*/  VIADD R17, R17, 0x10 ;  /* 0x0000001011117836 */ /* 0x000fe20000000000 */
[----:B------:R-:W-:Y:S01]  /*0dd0*/  IADD3 R19, PT, PT, R19, 0x10, RZ ;  /* 0x0000001013137810 */ /* 0x000fe20007ffe0ff */
[----:B----4-:R3:W-:Y:S04]  /*0de0*/  STG.E desc[UR4][R2.64], R23 ;  /* 0x0000001702007986 */ /* 0x0107e8000c101904 */
[----:B--2---:R3:W-:Y:S06]  /*0df0*/  STG.E desc[UR4][R20.64], R9 ;  /* 0x0000000914007986 */ /* 0x0047ec000c101904 */
[----:B------:R-:W-:Y:S05]  /*0e00*/  @P0 BRA `(.L_x_11) ;  /* 0xfffffff400f00947 */ /* 0x000fea000383ffff */
.L_x_10:
[----:B------:R-:W-:Y:S05]  /*0e10*/  @!P1 BRA `(.L_x_9) ;  /* 0x0000000400f49947 */ /* 0x000fea0003800000 */
[----:B------:R-:W-:Y:S02]  /*0e20*/  ISETP.GE.U32.AND P0, PT, R24, 0x8, PT ;  /* 0x000000081800780c */ /* 0x000fe40003f06070 */
[----:B------:R-:W-:-:S04]  /*0e30*/  LOP3.LUT R19, R15, 0x7, RZ, 0xc0, !PT ;  /* 0x000000070f137812 */ /* 0x000fc800078ec0ff */
[----:B------:R-:W-:-:S07]  /*0e40*/  ISETP.NE.AND P1, PT, R19, RZ, PT ;  /* 0x000000ff1300720c */ /* 0x000fce0003f25270 */
[----:B------:R-:W-:Y:S06]  /*0e50*/  @!P0 BRA `(.L_x_12) ;  /* 0x0000000400088947 */ /* 0x000fec0003800000 */
[----:B---3--:R-:W0:Y:S01]  /*0e60*/  LDC.64 R2, c[0x0][0x380] ;  /* 0x0000e000ff027b82 */ /* 0x008e220000000a00 */
[----:B------:R-:W-:-:S05]  /*0e70*/  IMAD R18, R16, R15, R0 ;  /* 0x0000000f10127224 */ /* 0x000fca00078e0200 */
[----:B------:R-:W-:-:S05]  /*0e80*/  IADD3 R17, PT, PT, R18, R15, RZ ;  /* 0x0000000f12117210 */ /* 0x000fca0007ffe0ff */
[----:B0-----:R-:W-:-:S04]  /*0e90*/  IMAD.WIDE.U32 R8, R17, 0x4, R2 ;  /* 0x0000000411087825 */ /* 0x001fc800078e0002 */
[C---:B------:R-:W-:Y:S01]  /*0ea0*/  IMAD.WIDE.U32 R6, R18.reuse, 0x4, R2 ;  /* 0x0000000412067825 */ /* 0x040fe200078e0002 */
[----:B------:R-:W2:Y:S04]  /*0eb0*/  LDG.E R27, desc[UR4][R8.64] ;  /* 0x00000004081b7981 */ /* 0x000ea8000c1e1900 */
[----:B------:R-:W3:Y:S01]  /*0ec0*/  LDG.E R25, desc[UR4][R6.64] ;  /* 0x0000000406197981 */ /* 0x000ee2000c1e1900 */
[----:B------:R-:W-:Y:S02]  /*0ed0*/  IADD3 R11, PT, PT, R17, 0x1, RZ ;  /* 0x00000001110b7810 */ /* 0x000fe40007ffe0ff */
[----:B------:R-:W-:-:S03]  /*0ee0*/  IADD3 R13, PT, PT, R18, 0x1, RZ ;  /* 0x00000001120d7810 */ /* 0x000fc60007ffe0ff */
[----:B------:R-:W-:-:S04]  /*0ef0*/  IMAD.WIDE.U32 R10, R11, 0x4, R2 ;  /* 0x000000040b0a7825 */ /* 0x000fc800078e0002 */
[----:B------:R-:W-:Y:S01]  /*0f00*/  IMAD.WIDE.U32 R12, R13, 0x4, R2 ;  /* 0x000000040d0c7825 */ /* 0x000fe200078e0002 */
[----:B--2---:R0:W-:Y:S04]  /*0f10*/  STG.E desc[UR4][R6.64], R27 ;  /* 0x0000001b06007986 */ /* 0x0041e8000c101904 */
[----:B---3--:R1:W-:Y:S04]  /*0f20*/  STG.E desc[UR4][R8.64], R25 ;  /* 0x0000001908007986 */ /* 0x0083e8000c101904 */
[----:B------:R-:W2:Y:S04]  /*0f30*/  LDG.E R24, desc[UR4][R10.64] ;  /* 0x000000040a187981 */ /* 0x000ea8000c1e1900 */
[----:B------:R-:W3:Y:S01]  /*0f40*/  LDG.E R29, desc[UR4][R12.64] ;  /* 0x000000040c1d7981 */ /* 0x000ee2000c1e1900 */
[----:B------:R-:W-:Y:S01]  /*0f50*/  VIADD R21, R17, 0x2 ;  /* 0x0000000211157836 */ /* 0x000fe20000000000 */
[----:B------:R-:W-:-:S03]  /*0f60*/  IADD3 R23, PT, PT, R18, 0x2, RZ ;  /* 0x0000000212177810 */ /* 0x000fc60007ffe0ff */
[----:B------:R-:W-:-:S04]  /*0f70*/  IMAD.WIDE.U32 R20, R21, 0x4, R2 ;  /* 0x0000000415147825 */ /* 0x000fc800078e0002 */
[----:B------:R-:W-:Y:S01]  /*0f80*/  IMAD.WIDE.U32 R22, R23, 0x4, R2 ;  /* 0x0000000417167825 */ /* 0x000fe200078e0002 */
[----:B--2---:R-:W-:Y:S04]  /*0f90*/  STG.E desc[UR4][R12.64], R24 ;  /* 0x000000180c007986 */ /* 0x004fe8000c101904 */
[----:B---3--:R2:W-:Y:S04]  /*0fa0*/  STG.E desc[UR4][R10.64], R29 ;  /* 0x0000001d0a007986 */ /* 0x0085e8000c101904 */
[----:B------:R-:W3:Y:S04]  /*0fb0*/  LDG.E R26, desc[UR4][R20.64] ;  /* 0x00000004141a7981 */ /* 0x000ee8000c1e1900 */
[----:B0-----:R-:W4:Y:S01]  /*0fc0*/  LDG.E R27, desc[UR4][R22.64] ;  /* 0x00000004161b7981 */ /* 0x001f22000c1e1900 */
[----:B------:R-:W-:-:S02]  /*0fd0*/  IADD3 R7, PT, PT, R17, 0x3, RZ ;  /* 0x0000000311077810 */ /* 0x000fc40007ffe0ff */
[----:B-1----:R-:W-:-:S03]  /*0fe0*/  IADD3 R9, PT, PT, R18, 0x3, RZ ;  /* 0x0000000312097810 */ /* 0x002fc60007ffe0ff */
[----:B------:R-:W-:-:S04]  /*0ff0*/  IMAD.WIDE.U32 R6, R7, 0x4, R2 ;  /* 0x0000000407067825 */ /* 0x000fc800078e0002 */
[----:B------:R-:W-:Y:S01]  /*1000*/  IMAD.WIDE.U32 R8, R9, 0x4, R2 ;  /* 0x0000000409087825 */ /* 0x000fe200078e0002 */
[----:B---3--:R-:W-:Y:S04]  /*1010*/  STG.E desc[UR4][R22.64], R26 ;  /* 0x0000001a16007986 */ /* 0x008fe8000c101904 */
[----:B----4-:R0:W-:Y:S04]  /*1020*/  STG.E desc[UR4][R20.64], R27 ;  /* 0x0000001b14007986 */ /* 0x0101e8000c101904 */
[----:B------:R-:W3:Y:S04]  /*1030*/  LDG.E R28, desc[UR4][R6.64] ;  /* 0x00000004061c7981 */ /* 0x000ee8000c1e1900 */
[----:B------:R-:W4:Y:S01]  /*1040*/  LDG.E R25, desc[UR4][R8.64] ;  /* 0x0000000408197981 */ /* 0x000f22000c1e1900 */
[----:B--2---:R-:W-:Y:S01]  /*1050*/  VIADD R11, R17, 0x4 ;  /* 0x00000004110b7836 */ /* 0x004fe20000000000 */
[----:B------:R-:W-:-:S03]  /*1060*/  IADD3 R13, PT, PT, R18, 0x4, RZ ;  /* 0x00000004120d7810 */ /* 0x000fc60007ffe0ff */
[----:B------:R-:W-:-:S04]  /*1070*/  IMAD.WIDE.U32 R10, R11, 0x4, R2 ;  /* 0x000000040b0a7825 */ /* 0x000fc800078e0002 */
[----:B------:R-:W-:Y:S01]  /*1080*/  IMAD.WIDE.U32 R12, R13, 0x4, R2 ;  /* 0x000000040d0c7825 */ /* 0x000fe200078e0002 */
[----:B---3--:R-:W-:Y:S04]  /*1090*/  STG.E desc[UR4][R8.64], R28 ;  /* 0x0000001c08007986 */ /* 0x008fe8000c101904 */
[----:B----4-:R1:W-:Y:S04]  /*10a0*/  STG.E desc[UR4][R6.64], R25 ;  /* 0x0000001906007986 */ /* 0x0103e8000c101904 */
[----:B------:R-:W2:Y:S04]  /*10b0*/  LDG.E R24, desc[UR4][R10.64] ;  /* 0x000000040a187981 */ /* 0x000ea8000c1e1900 */
[----:B------:R-:W3:Y:S01]  /*10c0*/  LDG.E R29, desc[UR4][R12.64] ;  /* 0x000000040c1d7981 */ /* 0x000ee2000c1e1900 */
[----:B0-----:R-:W-:-:S02]  /*10d0*/  IADD3 R21, PT, PT, R17, 0x5, RZ ;  /* 0x0000000511157810 */ /* 0x001fc40007ffe0ff */
[----:B------:R-:W-:-:S03]  /*10e0*/  IADD3 R23, PT, PT, R18, 0x5, RZ ;  /* 0x0000000512177810 */ /* 0x000fc60007ffe0ff */
[----:B------:R-:W-:-:S04]  /*10f0*/  IMAD.WIDE.U32 R20, R21, 0x4, R2 ;  /* 0x0000000415147825 */ /* 0x000fc800078e0002 */
[----:B------:R-:W-:Y:S01]  /*1100*/  IMAD.WIDE.U32 R22, R23, 0x4, R2 ;  /* 0x0000000417167825 */ /* 0x000fe200078e0002 */
[----:B--2---:R0:W-:Y:S04]  /*1110*/  STG.E desc[UR4][R12.64], R24 ;  /* 0x000000180c007986 */ /* 0x0041e8000c101904 */
[----:B---3--:R2:W-:Y:S04]  /*1120*/  STG.E desc[UR4][R10.64], R29 ;  /* 0x0000001d0a007986 */ /* 0x0085e8000c101904 */
[----:B------:R-:W3:Y:S04]  /*1130*/  LDG.E R26, desc[UR4][R20.64] ;  /* 0x00000004141a7981 */ /* 0x000ee8000c1e1900 */
[----:B------:R-:W4:Y:S01]  /*1140*/  LDG.E R27, desc[UR4][R22.64] ;  /* 0x00000004161b7981 */ /* 0x000f22000c1e1900 */
[----:B-1----:R-:W-:Y:S01]  /*1150*/  VIADD R7, R17, 0x6 ;  /* 0x0000000611077836 */ /* 0x002fe20000000000 */
[----:B------:R-:W-:-:S03]  /*1160*/  IADD3 R9, PT, PT, R18, 0x6, RZ ;  /* 0x0000000612097810 */ /* 0x000fc60007ffe0ff */
[----:B------:R-:W-:-:S04]  /*1170*/  IMAD.WIDE.U32 R6, R7, 0x4, R2 ;  /* 0x0000000407067825 */ /* 0x000fc800078e0002 */
[----:B------:R-:W-:Y:S01]  /*1180*/  IMAD.WIDE.U32 R8, R9, 0x4, R2 ;  /* 0x0000000409087825 */ /* 0x000fe200078e0002 */
[----:B---3--:R1:W-:Y:S04]  /*1190*/  STG.E desc[UR4][R22.64], R26 ;  /* 0x0000001a16007986 */ /* 0x0083e8000c101904 */
[----:B----4-:R1:W-:Y:S04]  /*11a0*/  STG.E desc[UR4][R20.64], R27 ;  /* 0x0000001b14007986 */ /* 0x0103e8000c101904 */
[----:B------:R-:W3:Y:S04]  /*11b0*/  LDG.E R25, desc[UR4][R6.64] ;  /* 0x0000000406197981 */ /* 0x000ee8000c1e1900 */
[----:B0-----:R-:W4:Y:S01]  /*11c0*/  LDG.E R13, desc[UR4][R8.64] ;  /* 0x00000004080d7981 */ /* 0x001f22000c1e1900 */
[----:B--2---:R-:W-:-:S02]  /*11d0*/  IADD3 R11, PT, PT, R17, 0x7, RZ ;  /* 0x00000007110b7810 */ /* 0x004fc40007ffe0ff */
[----:B------:R-:W-:-:S03]  /*11e0*/  IADD3 R17, PT, PT, R18, 0x7, RZ ;  /* 0x0000000712117810 */ /* 0x000fc60007ffe0ff */
[----:B------:R-:W-:-:S04]  /*11f0*/  IMAD.WIDE.U32 R10, R11, 0x4, R2 ;  /* 0x000000040b0a7825 */ /* 0x000fc800078e0002 */
[----:B------:R-:W-:Y:S01]  /*1200*/  IMAD.WIDE.U32 R2, R17, 0x4, R2 ;  /* 0x0000000411027825 */ /* 0x000fe200078e0002 */
[----:B---3--:R1:W-:Y:S04]  /*1210*/  STG.E desc[UR4][R8.64], R25 ;  /* 0x0000001908007986 */ /* 0x0083e8000c101904 */
[----:B----4-:R1:W-:Y:S04]  /*1220*/  STG.E desc[UR4][R6.64], R13 ;  /* 0x0000000d06007986 */ /* 0x0103e8000c101904 */
[----:B------:R-:W2:Y:S04]  /*1230*/  LDG.E R29, desc[UR4][R10.64] ;  /* 0x000000040a1d7981 */ /* 0x000ea8000c1e1900 */
[----:B------:R-:W3:Y:S01]  /*1240*/  LDG.E R17, desc[UR4][R2.64] ;  /* 0x0000000402117981 */ /* 0x000ee2000c1e1900 */
[----:B------:R-:W-:-:S03]  /*1250*/  VIADD R0, R0, 0x8 ;  /* 0x0000000800007836 */ /* 0x000fc60000000000 */
[----:B--2---:R1:W-:Y:S04]  /*1260*/  STG.E desc[UR4][R2.64], R29 ;  /* 0x0000001d02007986 */ /* 0x0043e8000c101904 */
[----:B---3--:R1:W-:Y:S02]  /*1270*/  STG.E desc[UR4][R10.64], R17 ;  /* 0x000000110a007986 */ /* 0x0083e4000c101904 */
.L_x_12:
[----:B------:R-:W-:Y:S05]  /*1280*/  @!P1 BRA `(.L_x_9) ;  /* 0x0000000000d89947 */ /* 0x000fea0003800000 */
[----:B------:R-:W-:Y:S02]  /*1290*/  ISETP.GE.U32.AND P0, PT, R19, 0x4, PT ;  /* 0x000000041300780c */ /* 0x000fe40003f06070 */
[----:B-1----:R-:W-:-:S04]  /*12a0*/  LOP3.LUT R17, R15, 0x3, RZ, 0xc0, !PT ;  /* 0x000000030f117812 */ /* 0x002fc800078ec0ff */
        /* <DEDUP_REMOVED lines=21> */
[----:B--2---:R2:W-:Y:S04]  /*1400*/  STG.E desc[UR4][R8.64], R24 ;  /* 0x0000001808007986 */ /* 0x0045e8000c101904 */
[----:B---3--:R4:W-:Y:S04]  /*1410*/  STG.E desc[UR4][R6.64], R29 ;  /* 0x0000001d06007986 */ /* 0x0089e8000c101904 */
[----:B------:R-:W3:Y:S04]  /*1420*/  LDG.E R26, desc[UR4][R10.64] ;  /* 0x000000040a1a7981 */ /* 0x000ee8000c1e1900 */
[----:B0-----:R-:W5:Y:S01]  /*1430*/  LDG.E R27, desc[UR4][R12.64] ;  /* 0x000000040c1b7981 */ /* 0x001f62000c1e1900 */
[----:B------:R-:W-:-:S02]  /*1440*/  IADD3 R19, PT, PT, R23, 0x3, RZ ;  /* 0x0000000317137810 */ /* 0x000fc40007ffe0ff */
[----:B-1----:R-:W-:-:S03]  /*1450*/  IADD3 R21, PT, PT, R22, 0x3, RZ ;  /* 0x0000000316157810 */ /* 0x002fc60007ffe0ff */
[----:B------:R-:W-:-:S04]  /*1460*/  IMAD.WIDE.U32 R18, R19, 0x4, R2 ;  /* 0x0000000413127825 */ /* 0x000fc800078e0002 */
[----:B------:R-:W-:Y:S01]  /*1470*/  IMAD.WIDE.U32 R2, R21, 0x4, R2 ;  /* 0x0000000415027825 */ /* 0x000fe200078e0002 */
[----:B---3--:R4:W-:Y:S04]  /*1480*/  STG.E desc[UR4][R12.64], R26 ;  /* 0x0000001a0c007986 */ /* 0x0089e8000c101904 */
[----:B-----5:R4:W-:Y:S04]  /*1490*/  STG.E desc[UR4][R10.64], R27 ;  /* 0x0000001b0a007986 */ /* 0x0209e8000c101904 */
[----:B------:R-:W3:Y:S04]  /*14a0*/  LDG.E R21, desc[UR4][R18.64] ;  /* 0x0000000412157981 */ /* 0x000ee8000c1e1900 */
[----:B--2---:R-:W2:Y:S01]  /*14b0*/  LDG.E R9, desc[UR4][R2.64] ;  /* 0x0000000402097981 */ /* 0x004ea2000c1e1900 */
[----:B------:R-:W-:-:S03]  /*14c0*/  VIADD R0, R0, 0x4 ;  /* 0x0000000400007836 */ /* 0x000fc60000000000 */
[----:B---3--:R4:W-:Y:S04]  /*14d0*/  STG.E desc[UR4][R2.64], R21 ;  /* 0x0000001502007986 */ /* 0x0089e8000c101904 */
[----:B--2---:R4:W-:Y:S02]  /*14e0*/  STG.E desc[UR4][R18.64], R9 ;  /* 0x0000000912007986 */ /* 0x0049e4000c101904 */
.L_x_13:
[----:B------:R-:W-:Y:S05]  /*14f0*/  @!P1 BRA `(.L_x_9) ;  /* 0x00000000003c9947 */ /* 0x000fea0003800000 */
[----:B---34-:R-:W0:Y:S01]  /*1500*/  LDC.64 R8, c[0x0][0x380] ;  /* 0x0000e000ff087b82 */ /* 0x018e220000000a00 */
[-CC-:B------:R-:W-:Y:S01]  /*1510*/  IMAD R11, R14, R15.reuse, R0.reuse ;  /* 0x0000000f0e0b7224 */ /* 0x180fe200078e0200 */
[----:B------:R-:W-:Y:S01]  /*1520*/  IADD3 R17, PT, PT, -R17, RZ, RZ ;  /* 0x000000ff11117210 */ /* 0x000fe20007ffe1ff */
[----:B------:R-:W-:-:S07]  /*1530*/  IMAD R15, R16, R15, R0 ;  /* 0x0000000f100f7224 */ /* 0x000fce00078e0200 */
.L_x_14:
[----:B0-2---:R-:W-:-:S04]  /*1540*/  IMAD.WIDE.U32 R6, R11, 0x4, R8 ;  /* 0x000000040b067825 */ /* 0x005fc800078e0008 */
[----:B------:R-:W-:Y:S01]  /*1550*/  IMAD.WIDE.U32 R2, R15, 0x4, R8 ;  /* 0x000000040f027825 */ /* 0x000fe200078e0008 */
[----:B------:R-:W2:Y:S04]  /*1560*/  LDG.E R19, desc[UR4][R6.64] ;  /* 0x0000000406137981 */ /* 0x000ea8000c1e1900 */
[----:B------:R-:W3:Y:S01]  /*1570*/  LDG.E R13, desc[UR4][R2.64] ;  /* 0x00000004020d7981 */ /* 0x000ee2000c1e1900 */
[----:B------:R-:W-:Y:S01]  /*1580*/  IADD3 R17, PT, PT, R17, 0x1, RZ ;  /* 0x0000000111117810 */ /* 0x000fe20007ffe0ff */
[----:B------:R-:W-:Y:S01]  /*1590*/  VIADD R15, R15, 0x1 ;  /* 0x000000010f0f7836 */ /* 0x000fe20000000000 */
[----:B------:R-:W-:Y:S02]  /*15a0*/  IADD3 R11, PT, PT, R11, 0x1, RZ ;  /* 0x000000010b0b7810 */ /* 0x000fe40007ffe0ff */
[----:B------:R-:W-:Y:S01]  /*15b0*/  ISETP.NE.AND P0, PT, R17, RZ, PT ;  /* 0x000000ff1100720c */ /* 0x000fe20003f05270 */
[----:B--2---:R2:W-:Y:S04]  /*15c0*/  STG.E desc[UR4][R2.64], R19 ;  /* 0x0000001302007986 */ /* 0x0045e8000c101904 */
[----:B---3--:R2:W-:Y:S08]  /*15d0*/  STG.E desc[UR4][R6.64], R13 ;  /* 0x0000000d06007986 */ /* 0x0085f0000c101904 */
[----:B------:R-:W-:Y:S05]  /*15e0*/  @P0 BRA `(.L_x_14) ;  /* 0xfffffffc00d40947 */ /* 0x000fea000383ffff */
.L_x_9:
[----:B-1234-:R-:W2:Y:S04]  /*15f0*/  LDG.E R7, desc[UR4][R4.64+0x4] ;  /* 0x0000040404077981 */ /* 0x01eea8000c1e1900 */
[----:B------:R-:W3:Y:S04]  /*1600*/  LDG.E R3, desc[UR4][R4.64] ;  /* 0x0000000404037981 */ /* 0x000ee8000c1e1900 */
[----:B--2---:R-:W-:Y:S04]  /*1610*/  STG.E desc[UR4][R4.64], R7 ;  /* 0x0000000704007986 */ /* 0x004fe8000c101904 */
[----:B---3--:R-:W-:Y:S01]  /*1620*/  STG.E desc[UR4][R4.64+0x4], R3 ;  /* 0x0000040304007986 */ /* 0x008fe2000c101904 */
[----:B------:R-:W-:Y:S05]  /*1630*/  EXIT ;  /* 0x000000000000794d */ /* 0x000fea0003800000 */
        .weak           $__internal_0_$__cuda_sm20_rcp_rn_f32_slowpath
        .type           $__internal_0_$__cuda_sm20_rcp_rn_f32_slowpath,@function
        .size           $__internal_0_$__cuda_sm20_rcp_rn_f32_slowpath,(.L_x_61 - $__internal_0_$__cuda_sm20_rcp_rn_f32_slowpath)
$__internal_0_$__cuda_sm20_rcp_rn_f32_slowpath:
[----:B------:R-:W-:Y:S01]  /*1640*/  SHF.L.U32 R2, R0, 0x1, RZ ;  /* 0x0000000100027819 */ /* 0x000fe200000006ff */
[----:B------:R-:W-:Y:S03]  /*1650*/  BSSY.RECONVERGENT B1, `(.L_x_15) ;  /* 0x0000030000017945 */ /* 0x000fe60003800200 */
[----:B------:R-:W-:-:S04]  /*1660*/  SHF.R.U32.HI R15, RZ, 0x18, R2 ;  /* 0x00000018ff0f7819 */ /* 0x000fc80000011602 */
[----:B------:R-:W-:-:S13]  /*1670*/  ISETP.NE.U32.AND P0, PT, R15, RZ, PT ;  /* 0x000000ff0f00720c */ /* 0x000fda0003f05070 */
[----:B------:R-:W-:Y:S05]  /*1680*/  @P0 BRA `(.L_x_16) ;  /* 0x0000000000280947 */ /* 0x000fea0003800000 */
[----:B------:R-:W-:-:S04]  /*1690*/  SHF.L.U32 R2, R0, 0x1, RZ ;  /* 0x0000000100027819 */ /* 0x000fc800000006ff */
[----:B------:R-:W-:-:S13]  /*16a0*/  ISETP.NE.AND P0, PT, R2, RZ, PT ;  /* 0x000000ff0200720c */ /* 0x000fda0003f05270 */
[----:B------:R-:W-:Y:S01]  /*16b0*/  @P0 FFMA R12, R0, 1.84467440737095516160e+19, RZ ;  /* 0x5f800000000c0823 */ /* 0x000fe200000000ff */
[----:B------:R-:W-:Y:S08]  /*16c0*/  @!P0 MUFU.RCP R11, R0 ;  /* 0x00000000000b8308 */ /* 0x000ff00000001000 */
[----:B------:R-:W0:Y:S02]  /*16d0*/  @P0 MUFU.RCP R13, R12 ;  /* 0x0000000c000d0308 */ /* 0x000e240000001000 */
[----:B0-----:R-:W-:-:S04]  /*16e0*/  @P0 FFMA R2, R12, R13, -1 ;  /* 0xbf8000000c020423 */ /* 0x001fc8000000000d */
[----:B------:R-:W-:-:S04]  /*16f0*/  @P0 FADD.FTZ R2, -R2, -RZ ;  /* 0x800000ff02020221 */ /* 0x000fc80000010100 */
[----:B------:R-:W-:-:S04]  /*1700*/  @P0 FFMA R2, R13, R2, R13 ;  /* 0x000000020d020223 */ /* 0x000fc8000000000d */
[----:B------:R-:W-:Y:S01]  /*1710*/  @P0 FFMA R11, R2, 1.84467440737095516160e+19, RZ ;  /* 0x5f800000020b0823 */ /* 0x000fe200000000ff */
[----:B------:R-:W-:Y:S06]  /*1720*/  BRA `(.L_x_17) ;  /* 0x0000000000887947 */ /* 0x000fec0003800000 */
.L_x_16:
[----:B------:R-:W-:-:S04]  /*1730*/  IADD3 R17, PT, PT, R15, -0xfd, RZ ;  /* 0xffffff030f117810 */ /* 0x000fc80007ffe0ff */
[----:B------:R-:W-:-:S13]  /*1740*/  ISETP.GT.U32.AND P0, PT, R17, 0x1, PT ;  /* 0x000000011100780c */ /* 0x000fda0003f04070 */
[----:B------:R-:W-:Y:S05]  /*1750*/  @P0 BRA `(.L_x_18) ;  /* 0x0000000000780947 */ /* 0x000fea0003800000 */
[----:B------:R-:W-:Y:S01]  /*1760*/  LOP3.LUT R2, R0, 0x7fffff, RZ, 0xc0, !PT ;  /* 0x007fffff00027812 */ /* 0x000fe200078ec0ff */
[----:B------:R-:W-:-:S03]  /*1770*/  IMAD.MOV.U32 R16, RZ, RZ, 0x3 ;  /* 0x00000003ff107424 */ /* 0x000fc600078e00ff */
[----:B------:R-:W-:Y:S02]  /*1780*/  LOP3.LUT R2, R2, 0x3f800000, RZ, 0xfc, !PT ;  /* 0x3f80000002027812 */ /* 0x000fe400078efcff */
[----:B------:R-:W-:Y:S02]  /*1790*/  SHF.L.U32 R16, R16, R17, RZ ;  /* 0x0000001110107219 */ /* 0x000fe400000006ff */
[----:B------:R-:W0:Y:S02]  /*17a0*/  MUFU.RCP R11, R2 ;  /* 0x00000002000b7308 */ /* 0x000e240000001000 */
[----:B0-----:R-:W-:-:S04]  /*17b0*/  FFMA R12, R2, R11, -1 ;  /* 0xbf800000020c7423 */ /* 0x001fc8000000000b */
[----:B------:R-:W-:-:S04]  /*17c0*/  FADD.FTZ R12, -R12, -RZ ;  /* 0x800000ff0c0c7221 */ /* 0x000fc80000010100 */
[CCC-:B------:R-:W-:Y:S01]  /*17d0*/  FFMA.RM R13, R11.reuse, R12.reuse, R11.reuse ;  /* 0x0000000c0b0d7223 */ /* 0x1c0fe2000000400b */
[----:B------:R-:W-:-:S04]  /*17e0*/  FFMA.RP R12, R11, R12, R11 ;  /* 0x0000000c0b0c7223 */ /* 0x000fc8000000800b */
[C---:B------:R-:W-:Y:S02]  /*17f0*/  LOP3.LUT R11, R13.reuse, 0x7fffff, RZ, 0xc0, !PT ;  /* 0x007fffff0d0b7812 */ /* 0x040fe400078ec0ff */
[----:B------:R-:W-:Y:S02]  /*1800*/  FSETP.NEU.FTZ.AND P0, PT, R13, R12, PT ;  /* 0x0000000c0d00720b */ /* 0x000fe40003f1d000 */
[----:B------:R-:W-:Y:S02]  /*1810*/  LOP3.LUT R11, R11, 0x800000, RZ, 0xfc, !PT ;  /* 0x008000000b0b7812 */ /* 0x000fe400078efcff */
[----:B------:R-:W-:Y:S02]  /*1820*/  SEL R12, RZ, 0xffffffff, !P0 ;  /* 0xffffffffff0c7807 */ /* 0x000fe40004000000 */
[----:B------:R-:W-:Y:S02]  /*1830*/  LOP3.LUT R16, R16, R11, RZ, 0xc0, !PT ;  /* 0x0000000b10107212 */ /* 0x000fe400078ec0ff */
[----:B------:R-:W-:-:S02]  /*1840*/  IADD3 R12, PT, PT, -R12, RZ, RZ ;  /* 0x000000ff0c0c7210 */ /* 0x000fc40007ffe1ff */
[-C--:B------:R-:W-:Y:S02]  /*1850*/  SHF.R.U32.HI R16, RZ, R17.reuse, R16 ;  /* 0x00000011ff107219 */ /* 0x080fe40000011610 */
[----:B------:R-:W-:Y:S02]  /*1860*/  LOP3.LUT P1, RZ, R12, R17, R11, 0xf8, !PT ;  /* 0x000000110cff7212 */ /* 0x000fe4000782f80b */
[C---:B------:R-:W-:Y:S02]  /*1870*/  LOP3.LUT P0, RZ, R16.reuse, 0x1, RZ, 0xc0, !PT ;  /* 0x0000000110ff7812 */ /* 0x040fe4000780c0ff */
[----:B------:R-:W-:-:S04]  /*1880*/  LOP3.LUT P2, RZ, R16, 0x2, RZ, 0xc0, !PT ;  /* 0x0000000210ff7812 */ /* 0x000fc8000784c0ff */
[----:B------:R-:W-:Y:S02]  /*1890*/  PLOP3.LUT P0, PT, P0, P1, P2, 0xe0, 0x0 ;  /* 0x000000000000781c */ /* 0x000fe40000703c20 */
[----:B------:R-:W-:Y:S02]  /*18a0*/  LOP3.LUT P1, RZ, R0, 0x7fffff, RZ, 0xc0, !PT ;  /* 0x007fffff00ff7812 */ /* 0x000fe4000782c0ff */
[----:B------:R-:W-:-:S04]  /*18b0*/  SEL R2, RZ, 0x1, !P0 ;  /* 0x00000001ff027807 */ /* 0x000fc80004000000 */
[----:B------:R-:W-:-:S04]  /*18c0*/  IADD3 R2, PT, PT, -R2, RZ, RZ ;  /* 0x000000ff02027210 */ /* 0x000fc80007ffe1ff */
[----:B------:R-:W-:Y:S02]  /*18d0*/  ISETP.GE.AND P0, PT, R2, RZ, PT ;  /* 0x000000ff0200720c */ /* 0x000fe40003f06270 */
[----:B------:R-:W-:-:S04]  /*18e0*/  IADD3 R2, PT, PT, R15, -0xfc, RZ ;  /* 0xffffff040f027810 */ /* 0x000fc80007ffe0ff */
[----:B------:R-:W-:-:S07]  /*18f0*/  SHF.R.U32.HI R11, RZ, R2, R11 ;  /* 0x00000002ff0b7219 */ /* 0x000fce000001160b */
[----:B------:R-:W-:-:S05]  /*1900*/  @!P0 VIADD R11, R11, 0x1 ;  /* 0x000000010b0b8836 */ /* 0x000fca0000000000 */
[----:B------:R-:W-:-:S04]  /*1910*/  @!P1 SHF.L.U32 R11, R11, 0x1, RZ ;  /* 0x000000010b0b9819 */ /* 0x000fc800000006ff */
[----:B------:R-:W-:Y:S01]  /*1920*/  LOP3.LUT R11, R11, 0x80000000, R0, 0xf8, !PT ;  /* 0x800000000b0b7812 */ /* 0x000fe200078ef800 */
[----:B------:R-:W-:Y:S06]  /*1930*/  BRA `(.L_x_17) ;  /* 0x0000000000047947 */ /* 0x000fec0003800000 */
.L_x_18:
[----:B------:R0:W1:Y:S02]  /*1940*/  MUFU.RCP R11, R0 ;  /* 0x00000000000b7308 */ /* 0x0000640000001000 */
.L_x_17:
[----:B------:R-:W-:Y:S05]  /*1950*/  BSYNC.RECONVERGENT B1 ;  /* 0x0000000000017941 */ /* 0x000fea0003800200 */
.L_x_15:
[----:B01----:R-:W-:Y:S01]  /*1960*/  MOV R0, R11 ;  /* 0x0000000b00007202 */ /* 0x003fe20000000f00 */
[----:B------:R-:W-:-:S04]  /*1970*/  HFMA2 R11, -RZ, RZ, 0, 0 ;  /* 0x00000000ff0b7431 */ /* 0x000fc800000001ff */
[----:B------:R-:W-:Y:S05]  /*1980*/  RET.REL.NODEC R10 `(replica_swap) ;  /* 0xffffffe40a9c7950 */ /* 0x000fea0003c3ffff */
.L_x_19:
        /* <DEDUP_REMOVED lines=15> */
.L_x_61:


//--------------------- .text.parallel_tempering_step --------------------------
	.section	.text.parallel_tempering_step,"ax",@progbits
	.align	128
        .global         parallel_tempering_step
        .type           parallel_tempering_step,@function
        .size           parallel_tempering_step,(.L_x_62 - parallel_tempering_step)
        .other          parallel_tempering_step,@"STO_CUDA_ENTRY STV_DEFAULT"
parallel_tempering_step:
.text.parallel_tempering_step:
[----:B------:R-:W-:Y:S01]  /*0000*/  LDC R1, c[0x0][0x37c] ;  /* 0x0000df00ff017b82 */ /* 0x000fe20000000800 */
[----:B------:R-:W0:Y:S07]  /*0010*/  S2R R0, SR_TID.X ;  /* 0x0000000000007919 */ /* 0x000e2e0000002100 */
[----:B------:R-:W0:Y:S01]  /*0020*/  S2UR UR5, SR_CTAID.X ;  /* 0x00000000000579c3 */ /* 0x000e220000002500 */
[----:B------:R-:W1:Y:S01]  /*0030*/  LDCU UR4, c[0x0][0x3b8] ;  /* 0x00007700ff0477ac */ /* 0x000e620008000800 */
[----:B------:R-:W1:Y:S06]  /*0040*/  LDCU UR6, c[0x0][0x3b0] ;  /* 0x00007600ff0677ac */ /* 0x000e6c0008000800 */
[----:B------:R-:W0:Y:S01]  /*0050*/  LDC R5, c[0x0][0x360] ;  /* 0x0000d800ff057b82 */ /* 0x000e220000000800 */
[----:B-1----:R-:W-:Y:S01]  /*0060*/  UIMAD UR4, UR4, UR6, URZ ;  /* 0x00000006040472a4 */ /* 0x002fe2000f8e02ff */
[----:B0-----:R-:W-:-:S05]  /*0070*/  IMAD R5, R5, UR5, R0 ;  /* 0x0000000505057c24 */ /* 0x001fca000f8e0200 */
[----:B------:R-:W-:-:S13]  /*0080*/  ISETP.GE.U32.AND P0, PT, R5, UR4, PT ;  /* 0x0000000405007c0c */ /* 0x000fda000bf06070 */
[----:B------:R-:W-:Y:S05]  /*0090*/  @P0 EXIT ;  /* 0x000000000000094d */ /* 0x000fea0003800000 */
[----:B------:R-:W0:Y:S01]  /*00a0*/  I2F.U32.RP R4, UR6 ;  /* 0x0000000600047d06 */ /* 0x000e220008209000 */
[----:B------:R-:W-:Y:S01]  /*00b0*/  ISETP.NE.U32.AND P2, PT, RZ, UR6, PT ;  /* 0x00000006ff007c0c */ /* 0x000fe2000bf45070 */
[----:B------:R-:W1:Y:S01]  /*00c0*/  LDCU.64 UR8, c[0x0][0x358] ;  /* 0x00006b00ff0877ac */ /* 0x000e620008000a00 */
[----:B------:R-:W2:Y:S05]  /*00d0*/  LDCU UR5, c[0x0][0x3c0] ;  /* 0x00007800ff0577ac */ /* 0x000eaa0008000800 */
[----:B0-----:R-:W0:Y:S02]  /*00e0*/  MUFU.RCP R4, R4 ;  /* 0x0000000400047308 */ /* 0x001e240000001000 */
[----:B0-----:R-:W-:-:S06]  /*00f0*/  VIADD R2, R4, 0xffffffe ;  /* 0x0ffffffe04027836 */ /* 0x001fcc0000000000 */
[----:B------:R0:W3:Y:S02]  /*0100*/  F2I.FTZ.U32.TRUNC.NTZ R3, R2 ;  /* 0x0000000200037305 */ /* 0x0000e4000021f000 */
[----:B0-----:R-:W-:Y:S02]  /*0110*/  HFMA2 R2, -RZ, RZ, 0, 0 ;  /* 0x00000000ff027431 */ /* 0x001fe400000001ff */
[----:B---3--:R-:W-:-:S04]  /*0120*/  IMAD.MOV R7, RZ, RZ, -R3 ;  /* 0x000000ffff077224 */ /* 0x008fc800078e0a03 */
[----:B------:R-:W-:-:S04]  /*0130*/  IMAD R7, R7, UR6, RZ ;  /* 0x0000000607077c24 */ /* 0x000fc8000f8e02ff */
[----:B------:R-:W-:-:S06]  /*0140*/  IMAD.HI.U32 R0, R3, R7, R2 ;  /* 0x0000000703007227 */ /* 0x000fcc00078e0002 */
[----:B------:R-:W-:-:S04]  /*0150*/  IMAD.HI.U32 R0, R0, R5, RZ ;  /* 0x0000000500007227 */ /* 0x000fc800078e00ff */
[----:B------:R-:W-:-:S04]  /*0160*/  IMAD.MOV R6, RZ, RZ, -R0 ;  /* 0x000000ffff067224 */ /* 0x000fc800078e0a00 */
[----:B------:R-:W-:Y:S02]  /*0170*/  IMAD R3, R6, UR6, R5 ;  /* 0x0000000606037c24 */ /* 0x000fe4000f8e0205 */
[----:B------:R-:W0:Y:S03]  /*0180*/  LDC.64 R6, c[0x0][0x3a8] ;  /* 0x0000ea00ff067b82 */ /* 0x000e260000000a00 */
[----:B------:R-:W-:-:S13]  /*0190*/  ISETP.GE.U32.AND P0, PT, R3, UR6, PT ;  /* 0x0000000603007c0c */ /* 0x000fda000bf06070 */
[----:B------:R-:W-:Y:S01]  /*01a0*/  @P0 VIADD R3, R3, -UR6 ;  /* 0x8000000603030c36 */ /* 0x000fe20008000000 */
[----:B------:R-:W-:-:S04]  /*01b0*/  @P0 IADD3 R0, PT, PT, R0, 0x1, RZ ;  /* 0x0000000100000810 */ /* 0x000fc80007ffe0ff */
[----:B------:R-:W-:-:S13]  /*01c0*/  ISETP.GE.U32.AND P1, PT, R3, UR6, PT ;  /* 0x0000000603007c0c */ /* 0x000fda000bf26070 */
[----:B------:R-:W-:Y:S01]  /*01d0*/  @P1 VIADD R0, R0, 0x1 ;  /* 0x0000000100001836 */ /* 0x000fe20000000000 */
[----:B------:R-:W-:-:S05]  /*01e0*/  @!P2 LOP3.LUT R0, RZ, UR6, RZ, 0x33, !PT ;  /* 0x00000006ff00ac12 */ /* 0x000fca000f8e33ff */
[----:B------:R-:W-:-:S04]  /*01f0*/  IMAD R14, R0, UR6, RZ ;  /* 0x00000006000e7c24 */ /* 0x000fc8000f8e02ff */
[----:B------:R-:W-:-:S04]  /*0200*/  IMAD.IADD R2, R5, 0x1, -R14 ;  /* 0x0000000105027824 */ /* 0x000fc800078e0a0e */
[----:B0-----:R-:W-:-:S06]  /*0210*/  IMAD.WIDE.U32 R6, R2, 0x4, R6 ;  /* 0x0000000402067825 */ /* 0x001fcc00078e0006 */
[----:B-1----:R-:W2:Y:S02]  /*0220*/  LDG.E R6, desc[UR8][R6.64] ;  /* 0x0000000806067981 */ /* 0x002ea4000c1e1900 */
[----:B--2---:R-:W-:-:S13]  /*0230*/  ISETP.NE.AND P0, PT, R6, UR5, PT ;  /* 0x0000000506007c0c */ /* 0x004fda000bf05270 */
[----:B------:R-:W-:Y:S05]  /*0240*/  @P0 EXIT ;  /* 0x000000000000094d */ /* 0x000fea0003800000 */
[----:B------:R-:W0:Y:S08]  /*0250*/  LDC.64 R8, c[0x0][0x398] ;  /* 0x0000e600ff087b82 */ /* 0x000e300000000a00 */
[----:B------:R-:W1:Y:S08]  /*0260*/  LDC.64 R12, c[0x0][0x390] ;  /* 0x0000e400ff0c7b82 */ /* 0x000e700000000a00 */
[----:B------:R-:W2:Y:S01]  /*0270*/  LDC R6, c[0x0][0x3bc] ;  /* 0x0000ef00ff067b82 */ /* 0x000ea20000000800 */
[----:B0-----:R-:W-:-:S05]  /*0280*/  IMAD.WIDE.U32 R8, R0, 0x4, R8 ;  /* 0x0000000400087825 */ /* 0x001fca00078e0008 */
[----:B------:R0:W5:Y:S01]  /*0290*/  LDG.E R3, desc[UR8][R8.64] ;  /* 0x0000000808037981 */ /* 0x000162000c1e1900 */
[----:B-1----:R-:W-:-:S05]  /*02a0*/  IMAD.WIDE.U32 R10, R5, 0x4, R12 ;  /* 0x00000004050a7825 */ /* 0x002fca00078e000c */
[----:B------:R0:W5:Y:S01]  /*02b0*/  LDG.E R4, desc[UR8][R10.64] ;  /* 0x000000080a047981 */ /* 0x000162000c1e1900 */
[----:B------:R-:W-:Y:S02]  /*02c0*/  UISETP.GE.U32.AND UP0, UPT, UR6, 0x10, UPT ;  /* 0x000000100600788c */ /* 0x000fe4000bf06070 */
[----:B------:R-:W-:Y:S01]  /*02d0*/  UISETP.LT.U32.AND UP1, UPT, UR6, 0x1, UPT ;  /* 0x000000010600788c */ /* 0x000fe2000bf21070 */
[----:B--2---:R-:W-:Y:S01]  /*02e0*/  IMAD R5, R6, UR4, R5 ;  /* 0x0000000406057c24 */ /* 0x004fe2000f8e0205 */
[----:B------:R-:W-:Y:S02]  /*02f0*/  MOV R7, 0x1 ;  /* 0x0000000100077802 */ /* 0x000fe40000000f00 */
[----:B------:R-:W-:Y:S02]  /*0300*/  USEL UR6, UR6, 0x1, !UP1 ;  /* 0x0000000106067887 */ /* 0x000fe4000c800000 */
[----:B------:R-:W-:Y:S01]  /*0310*/  LOP3.LUT R5, R5, 0xaad26b49, RZ, 0x3c, !PT ;  /* 0xaad26b4905057812 */ /* 0x000fe200078e3cff */
[----:B------:R-:W-:Y:S01]  /*0320*/  UMOV UR4, URZ ;  /* 0x000000ff00047c82 */ /* 0x000fe20008000000 */
[----:B------:R-:W-:Y:S01]  /*0330*/  ULOP3.LUT UR7, UR6, 0xf, URZ, 0xc0, !UPT ;  /* 0x0000000f06077892 */ /* 0x000fe2000f8ec0ff */
[----:B0-----:R-:W-:Y:S11]  /*0340*/  BRA.U !UP0, `(.L_x_20) ;  /* 0x0000000108f87547 */ /* 0x001ff6000b800000 */
[----:B------:R-:W-:Y:S01]  /*0350*/  IMAD.MOV.U32 R7, RZ, RZ, 0x1 ;  /* 0x00000001ff077424 */ /* 0x000fe200078e00ff */
[----:B------:R-:W-:Y:S01]  /*0360*/  ULOP3.LUT UR4, UR6, 0xfffffff0, URZ, 0xc0, !UPT ;  /* 0xfffffff006047892 */ /* 0x000fe2000f8ec0ff */
[----:B------:R-:W-:-:S11]  /*0370*/  UMOV UR5, URZ ;  /* 0x000000ff00057c82 */ /* 0x000fd60008000000 */
.L_x_21:
[----:B------:R-:W-:-:S04]  /*0380*/  VIADD R21, R14, UR5 ;  /* 0x000000050e157c36 */ /* 0x000fc80008000000 */
[C---:B------:R-:W-:Y:S01]  /*0390*/  IMAD.WIDE.U32 R16, R21.reuse, 0x4, R12 ;  /* 0x0000000415107825 */ /* 0x040fe200078e000c */
[----:B------:R-:W-:-:S04]  /*03a0*/  IADD3 R29, PT, PT, R21, 0x1, RZ ;  /* 0x00000001151d7810 */ /* 0x000fc80007ffe0ff */
[----:B------:R0:W2:Y:S01]  /*03b0*/  LDG.E R20, desc[UR8][R16.64] ;  /* 0x0000000810147981 */ /* 0x0000a2000c1e1900 */
[----:B------:R-:W-:-:S06]  /*03c0*/  IMAD.WIDE.U32 R28, R29, 0x4, R12 ;  /* 0x000000041d1c7825 */ /* 0x000fcc00078e000c */
[----:B------:R-:W2:Y:S01]  /*03d0*/  LDG.E R28, desc[UR8][R28.64] ;  /* 0x000000081c1c7981 */ /* 0x000ea2000c1e1900 */
[C---:B------:R-:W-:Y:S02]  /*03e0*/  VIADD R19, R21.reuse, 0x2 ;  /* 0x0000000215137836 */ /* 0x040fe40000000000 */
[----:B------:R-:W-:Y:S02]  /*03f0*/  VIADD R15, R21, 0x5 ;  /* 0x00000005150f7836 */ /* 0x000fe40000000000 */
[----:B------:R-:W-:-:S04]  /*0400*/  IMAD.WIDE.U32 R18, R19, 0x4, R12 ;  /* 0x0000000413127825 */ /* 0x000fc800078e000c */
[C---:B------:R-:W-:Y:S01]  /*0410*/  VIADD R9, R21.reuse, 0x3 ;  /* 0x0000000315097836 */ /* 0x040fe20000000000 */
[----:B------:R1:W3:Y:S01]  /*0420*/  LDG.E R27, desc[UR8][R18.64] ;  /* 0x00000008121b7981 */ /* 0x0002e2000c1e1900 */
[----:B------:R-:W-:Y:S02]  /*0430*/  VIADD R25, R21, 0x6 ;  /* 0x0000000615197836 */ /* 0x000fe40000000000 */
[--C-:B0-----:R-:W-:Y:S01]  /*0440*/  IMAD.WIDE.U32 R16, R15, 0x4, R12.reuse ;  /* 0x000000040f107825 */ /* 0x101fe200078e000c */
[C---:B------:R-:W-:Y:S02]  /*0450*/  IADD3 R15, PT, PT, R21.reuse, 0x7, RZ ;  /* 0x00000007150f7810 */ /* 0x040fe40007ffe0ff */
[----:B------:R-:W-:Y:S01]  /*0460*/  IADD3 R23, PT, PT, R21, 0x4, RZ ;  /* 0x0000000415177810 */ /* 0x000fe20007ffe0ff */
[--C-:B------:R-:W-:Y:S01]  /*0470*/  IMAD.WIDE.U32 R8, R9, 0x4, R12.reuse ;  /* 0x0000000409087825 */ /* 0x100fe200078e000c */
[----:B------:R0:W4:Y:S03]  /*0480*/  LDG.E R26, desc[UR8][R16.64] ;  /* 0x00000008101a7981 */ /* 0x000126000c1e1900 */
[----:B-1----:R-:W-:Y:S01]  /*0490*/  IMAD.WIDE.U32 R18, R25, 0x4, R12 ;  /* 0x0000000419127825 */ /* 0x002fe200078e000c */
[----:B------:R1:W3:Y:S03]  /*04a0*/  LDG.E R6, desc[UR8][R8.64] ;  /* 0x0000000808067981 */ /* 0x0002e6000c1e1900 */
[----:B------:R-:W-:-:S02]  /*04b0*/  VIADD R29, R21, 0x8 ;  /* 0x00000008151d7836 */ /* 0x000fc40000000000 */
[----:B------:R-:W-:-:S04]  /*04c0*/  IMAD.WIDE.U32 R22, R23, 0x4, R12 ;  /* 0x0000000417167825 */ /* 0x000fc800078e000c */
[--C-:B0-----:R-:W-:Y:S01]  /*04d0*/  IMAD.WIDE.U32 R16, R15, 0x4, R12.reuse ;  /* 0x000000040f107825 */ /* 0x101fe200078e000c */
[----:B------:R-:W4:Y:S03]  /*04e0*/  LDG.E R25, desc[UR8][R22.64] ;  /* 0x0000000816197981 */ /* 0x000f26000c1e1900 */
[----:B-1----:R-:W-:Y:S01]  /*04f0*/  IMAD.WIDE.U32 R8, R29, 0x4, R12 ;  /* 0x000000041d087825 */ /* 0x002fe200078e000c */
[----:B------:R0:W4:Y:S01]  /*0500*/  LDG.E R15, desc[UR8][R18.64] ;  /* 0x00000008120f7981 */ /* 0x000122000c1e1900 */
[----:B------:R-:W-:-:S03]  /*0510*/  IADD3 R29, PT, PT, R21, 0xa, RZ ;  /* 0x0000000a151d7810 */ /* 0x000fc60007ffe0ff */
[----:B------:R1:W4:Y:S04]  /*0520*/  LDG.E R24, desc[UR8][R16.64] ;  /* 0x0000000810187981 */ /* 0x000328000c1e1900 */
[----:B------:R-:W4:Y:S01]  /*0530*/  LDG.E R8, desc[UR8][R8.64] ;  /* 0x0000000808087981 */ /* 0x000f22000c1e1900 */
[----:B0-----:R-:W-:Y:S02]  /*0540*/  VIADD R19, R21, 0x9 ;  /* 0x0000000915137836 */ /* 0x001fe40000000000 */
[----:B------:R-:W-:-:S04]  /*0550*/  IMAD.WIDE.U32 R22, R29, 0x4, R12 ;  /* 0x000000041d167825 */ /* 0x000fc800078e000c */
[----:B------:R-:W-:-:S04]  /*0560*/  IMAD.WIDE.U32 R18, R19, 0x4, R12 ;  /* 0x0000000413127825 */ /* 0x000fc800078e000c */
[----:B------:R-:W-:Y:S01]  /*0570*/  VIADD R29, R21, 0xb ;  /* 0x0000000b151d7836 */ /* 0x000fe20000000000 */
[----:B------:R0:W4:Y:S03]  /*0580*/  LDG.E R9, desc[UR8][R18.64] ;  /* 0x0000000812097981 */ /* 0x000126000c1e1900 */
[----:B-1----:R-:W-:-:S05]  /*0590*/  IMAD.WIDE.U32 R16, R29, 0x4, R12 ;  /* 0x000000041d107825 */ /* 0x002fca00078e000c */
[----:B------:R1:W4:Y:S01]  /*05a0*/  LDG.E R29, desc[UR8][R16.64] ;  /* 0x00000008101d7981 */ /* 0x000322000c1e1900 */
[----:B--2---:R-:W-:Y:S01]  /*05b0*/  VIMNMX3.U32 R28, R20, R7, R28, !PT ;  /* 0x00000007141c720f */ /* 0x004fe2000780001c */
[C---:B------:R-:W-:Y:S02]  /*05c0*/  VIADD R20, R21.reuse, 0xc ;  /* 0x0000000c15147836 */ /* 0x040fe40000000000 */
[----:B------:R2:W4:Y:S02]  /*05d0*/  LDG.E R7, desc[UR8][R22.64] ;  /* 0x0000000816077981 */ /* 0x000524000c1e1900 */
[----:B0-----:R-:W-:Y:S01]  /*05e0*/  IMAD.WIDE.U32 R18, R20, 0x4, R12 ;  /* 0x0000000414127825 */ /* 0x001fe200078e000c */
[----:B------:R-:W-:-:S05]  /*05f0*/  IADD3 R20, PT, PT, R21, 0xd, RZ ;  /* 0x0000000d15147810 */ /* 0x000fca0007ffe0ff */
[--C-:B-1----:R-:W-:Y:S01]  /*0600*/  IMAD.WIDE.U32 R16, R20, 0x4, R12.reuse ;  /* 0x0000000414107825 */ /* 0x102fe200078e000c */
[----:B------:R-:W4:Y:S03]  /*0610*/  LDG.E R18, desc[UR8][R18.64] ;  /* 0x0000000812127981 */ /* 0x000f26000c1e1900 */
[C---:B------:R-:W-:Y:S02]  /*0620*/  VIADD R20, R21.reuse, 0xe ;  /* 0x0000000e15147836 */ /* 0x040fe40000000000 */
[----:B--2---:R-:W-:Y:S01]  /*0630*/  VIADD R23, R21, 0xf ;  /* 0x0000000f15177836 */ /* 0x004fe20000000000 */
[----:B------:R-:W2:Y:S01]  /*0640*/  LDG.E R17, desc[UR8][R16.64] ;  /* 0x0000000810117981 */ /* 0x000ea2000c1e1900 */
[----:B------:R-:W-:-:S04]  /*0650*/  IMAD.WIDE.U32 R20, R20, 0x4, R12 ;  /* 0x0000000414147825 */ /* 0x000fc800078e000c */
[----:B------:R-:W-:Y:S02]  /*0660*/  IMAD.WIDE.U32 R22, R23, 0x4, R12 ;  /* 0x0000000417167825 */ /* 0x000fe400078e000c */
[----:B------:R-:W2:Y:S04]  /*0670*/  LDG.E R20, desc[UR8][R20.64] ;  /* 0x0000000814147981 */ /* 0x000ea8000c1e1900 */
[----:B------:R-:W2:Y:S01]  /*0680*/  LDG.E R23, desc[UR8][R22.64] ;  /* 0x0000000816177981 */ /* 0x000ea2000c1e1900 */
[----:B---3--:R-:W-:-:S04]  /*0690*/  VIMNMX3.U32 R6, R27, R28, R6, !PT ;  /* 0x0000001c1b06720f */ /* 0x008fc80007800006 */
[----:B----4-:R-:W-:Y:S01]  /*06a0*/  VIMNMX3.U32 R6, R25, R6, R26, !PT ;  /* 0x000000061906720f */ /* 0x010fe2000780001a */
[----:B------:R-:W-:-:S03]  /*06b0*/  UIADD3 UR5, UPT, UPT, UR5, 0x10, URZ ;  /* 0x0000001005057890 */ /* 0x000fc6000fffe0ff */
[----:B------:R-:W-:Y:S01]  /*06c0*/  VIMNMX3.U32 R6, R15, R6, R24, !PT ;  /* 0x000000060f06720f */ /* 0x000fe20007800018 */
[----:B------:R-:W-:-:S03]  /*06d0*/  UISETP.NE.AND UP0, UPT, UR5, UR4, UPT ;  /* 0x000000040500728c */ /* 0x000fc6000bf05270 */
[----:B------:R-:W-:-:S04]  /*06e0*/  VIMNMX3.U32 R6, R8, R6, R9, !PT ;  /* 0x000000060806720f */ /* 0x000fc80007800009 */
[----:B------:R-:W-:-:S04]  /*06f0*/  VIMNMX3.U32 R6, R7, R6, R29, !PT ;  /* 0x000000060706720f */ /* 0x000fc8000780001d */
[----:B--2---:R-:W-:-:S04]  /*0700*/  VIMNMX3.U32 R6, R18, R6, R17, !PT ;  /* 0x000000061206720f */ /* 0x004fc80007800011 */
[----:B------:R-:W-:Y:S01]  /*0710*/  VIMNMX3.U32 R7, R20, R6, R23, !PT ;  /* 0x000000061407720f */ /* 0x000fe20007800017 */
[----:B------:R-:W-:Y:S06]  /*0720*/  BRA.U UP0, `(.L_x_21) ;  /* 0xfffffffd00147547 */ /* 0x000fec000b83ffff */
.L_x_20:
[----:B------:R-:W-:Y:S01]  /*0730*/  UISETP.NE.AND UP0, UPT, UR7, URZ, UPT ;  /* 0x000000ff0700728c */ /* 0x000fe2000bf05270 */
[----:B------:R-:W-:-:S08]  /*0740*/  IMAD R5, R5, 0x4182bed5, RZ ;  /* 0x4182bed505057824 */ /* 0x000fd000078e02ff */
[----:B------:R-:W-:Y:S05]  /*0750*/  BRA.U !UP0, `(.L_x_22) ;  /* 0x0000000108fc7547 */ /* 0x000fea000b800000 */
[----:B------:R-:W-:Y:S02]  /*0760*/  UISETP.GE.U32.AND UP0, UPT, UR7, 0x8, UPT ;  /* 0x000000080700788c */ /* 0x000fe4000bf06070 */
[----:B------:R-:W-:-:S04]  /*0770*/  ULOP3.LUT UR5, UR6, 0x7, URZ, 0xc0, !UPT ;  /* 0x0000000706057892 */ /* 0x000fc8000f8ec0ff */
[----:B------:R-:W-:-:S03]  /*0780*/  UISETP.NE.AND UP1, UPT, UR5, URZ, UPT ;  /* 0x000000ff0500728c */ /* 0x000fc6000bf25270 */
[----:B------:R-:W-:Y:S08]  /*0790*/  BRA.U !UP0, `(.L_x_23) ;  /* 0x0000000108747547 */ /* 0x000ff0000b800000 */
[----:B------:R-:W-:-:S05]  /*07a0*/  IADD3 R9, PT, PT, R14, UR4, RZ ;  /* 0x000000040e097c10 */ /* 0x000fca000fffe0ff */
[C---:B------:R-:W-:Y:S01]  /*07b0*/  VIADD R23, R9.reuse, 0x1 ;  /* 0x0000000109177836 */ /* 0x040fe20000000000 */
[C---:B------:R-:W-:Y:S01]  /*07c0*/  IADD3 R17, PT, PT, R9.reuse, 0x3, RZ ;  /* 0x0000000309117810 */ /* 0x040fe20007ffe0ff */
[C---:B------:R-:W-:Y:S02]  /*07d0*/  VIADD R25, R9.reuse, 0x2 ;  /* 0x0000000209197836 */ /* 0x040fe40000000000 */
[----:B------:R-:W-:-:S04]  /*07e0*/  IMAD.WIDE.U32 R20, R9, 0x4, R12 ;  /* 0x0000000409147825 */ /* 0x000fc800078e000c */
[--C-:B------:R-:W-:Y:S01]  /*07f0*/  IMAD.WIDE.U32 R22, R23, 0x4, R12.reuse ;  /* 0x0000000417167825 */ /* 0x100fe200078e000c */
[----:B------:R0:W2:Y:S03]  /*0800*/  LDG.E R6, desc[UR8][R20.64] ;  /* 0x0000000814067981 */ /* 0x0000a6000c1e1900 */
[--C-:B------:R-:W-:Y:S01]  /*0810*/  IMAD.WIDE.U32 R24, R25, 0x4, R12.reuse ;  /* 0x0000000419187825 */ /* 0x100fe200078e000c */
[----:B------:R1:W2:Y:S03]  /*0820*/  LDG.E R15, desc[UR8][R22.64] ;  /* 0x00000008160f7981 */ /* 0x0002a6000c1e1900 */
[C---:B------:R-:W-:Y:S02]  /*0830*/  VIADD R19, R9.reuse, 0x4 ;  /* 0x0000000409137836 */ /* 0x040fe40000000000 */
[C---:B------:R-:W-:Y:S01]  /*0840*/  VIADD R27, R9.reuse, 0x5 ;  /* 0x00000005091b7836 */ /* 0x040fe20000000000 */
[----:B------:R-:W-:Y:S01]  /*0850*/  IADD3 R29, PT, PT, R9, 0x6, RZ ;  /* 0x00000006091d7810 */ /* 0x000fe20007ffe0ff */
[----:B------:R-:W-:Y:S01]  /*0860*/  IMAD.WIDE.U32 R16, R17, 0x4, R12 ;  /* 0x0000000411107825 */ /* 0x000fe200078e000c */
[----:B------:R-:W3:Y:S03]  /*0870*/  LDG.E R24, desc[UR8][R24.64] ;  /* 0x0000000818187981 */ /* 0x000ee6000c1e1900 */
[----:B------:R-:W-:-:S02]  /*0880*/  VIADD R26, R9, 0x7 ;  /* 0x00000007091a7836 */ /* 0x000fc40000000000 */
[--C-:B------:R-:W-:Y:S01]  /*0890*/  IMAD.WIDE.U32 R18, R19, 0x4, R12.reuse ;  /* 0x0000000413127825 */ /* 0x100fe200078e000c */
[----:B------:R-:W3:Y:S03]  /*08a0*/  LDG.E R17, desc[UR8][R16.64] ;  /* 0x0000000810117981 */ /* 0x000ee6000c1e1900 */
[--C-:B------:R-:W-:Y:S02]  /*08b0*/  IMAD.WIDE.U32 R8, R27, 0x4, R12.reuse ;  /* 0x000000041b087825 */ /* 0x100fe400078e000c */
[----:B------:R-:W4:Y:S02]  /*08c0*/  LDG.E R19, desc[UR8][R18.64] ;  /* 0x0000000812137981 */ /* 0x000f24000c1e1900 */
[--C-:B0-----:R-:W-:Y:S02]  /*08d0*/  IMAD.WIDE.U32 R20, R29, 0x4, R12.reuse ;  /* 0x000000041d147825 */ /* 0x101fe400078e000c */
[----:B------:R-:W4:Y:S02]  /*08e0*/  LDG.E R8, desc[UR8][R8.64] ;  /* 0x0000000808087981 */ /* 0x000f24000c1e1900 */
[----:B-1----:R-:W-:-:S02]  /*08f0*/  IMAD.WIDE.U32 R22, R26, 0x4, R12 ;  /* 0x000000041a167825 */ /* 0x002fc400078e000c */
[----:B------:R-:W4:Y:S04]  /*0900*/  LDG.E R21, desc[UR8][R20.64] ;  /* 0x0000000814157981 */ /* 0x000f28000c1e1900 */
[----:B------:R-:W4:Y:S01]  /*0910*/  LDG.E R22, desc[UR8][R22.64] ;  /* 0x0000000816167981 */ /* 0x000f22000c1e1900 */
[----:B------:R-:W-:Y:S01]  /*0920*/  UIADD3 UR4, UPT, UPT, UR4, 0x8, URZ ;  /* 0x0000000804047890 */ /* 0x000fe2000fffe0ff */
[----:B--2---:R-:W-:-:S04]  /*0930*/  VIMNMX3.U32 R6, R6, R7, R15, !PT ;  /* 0x000000070606720f */ /* 0x004fc8000780000f */
[----:B---3--:R-:W-:-:S04]  /*0940*/  VIMNMX3.U32 R6, R24, R6, R17, !PT ;  /* 0x000000061806720f */ /* 0x008fc80007800011 */
[----:B----4-:R-:W-:-:S04]  /*0950*/  VIMNMX3.U32 R6, R19, R6, R8, !PT ;  /* 0x000000061306720f */ /* 0x010fc80007800008 */
[----:B------:R-:W-:-:S07]  /*0960*/  VIMNMX3.U32 R7, R21, R6, R22, !PT ;  /* 0x000000061507720f */ /* 0x000fce0007800016 */
.L_x_23:
[----:B------:R-:W-:Y:S05]  /*0970*/  BRA.U !UP1, `(.L_x_22) ;  /* 0x0000000109747547 */ /* 0x000fea000b800000 */
[----:B------:R-:W-:Y:S02]  /*0980*/  UISETP.GE.U32.AND UP0, UPT, UR5, 0x4, UPT ;  /* 0x000000040500788c */ /* 0x000fe4000bf06070 */
[----:B------:R-:W-:-:S04]  /*0990*/  ULOP3.LUT UR7, UR6, 0x3, URZ, 0xc0, !UPT ;  /* 0x0000000306077892 */ /* 0x000fc8000f8ec0ff */
[----:B------:R-:W-:-:S03]  /*09a0*/  UISETP.NE.AND UP1, UPT, UR7, URZ, UPT ;  /* 0x000000ff0700728c */ /* 0x000fc6000bf25270 */
[----:B------:R-:W-:Y:S08]  /*09b0*/  BRA.U !UP0, `(.L_x_24) ;  /* 0x00000001083c7547 */ /* 0x000ff0000b800000 */
[----:B------:R-:W-:-:S04]  /*09c0*/  VIADD R9, R14, UR4 ;  /* 0x000000040e097c36 */ /* 0x000fc80008000000 */
[C---:B------:R-:W-:Y:S01]  /*09d0*/  IMAD.WIDE.U32 R18, R9.reuse, 0x4, R12 ;  /* 0x0000000409127825 */ /* 0x040fe200078e000c */
[----:B------:R-:W-:-:S03]  /*09e0*/  IADD3 R15, PT, PT, R9, 0x1, RZ ;  /* 0x00000001090f7810 */ /* 0x000fc60007ffe0ff */
[C---:B------:R-:W-:Y:S02]  /*09f0*/  VIADD R21, R9.reuse, 0x2 ;  /* 0x0000000209157836 */ /* 0x040fe40000000000 */
[----:B------:R-:W-:Y:S01]  /*0a00*/  VIADD R17, R9, 0x3 ;  /* 0x0000000309117836 */ /* 0x000fe20000000000 */
[----:B------:R-:W2:Y:S01]  /*0a10*/  LDG.E R18, desc[UR8][R18.64] ;  /* 0x0000000812127981 */ /* 0x000ea2000c1e1900 */
[----:B------:R-:W-:-:S04]  /*0a20*/  IMAD.WIDE.U32 R8, R15, 0x4, R12 ;  /* 0x000000040f087825 */ /* 0x000fc800078e000c */
[--C-:B------:R-:W-:Y:S02]  /*0a30*/  IMAD.WIDE.U32 R20, R21, 0x4, R12.reuse ;  /* 0x0000000415147825 */ /* 0x100fe400078e000c */
[----:B------:R-:W2:Y:S02]  /*0a40*/  LDG.E R8, desc[UR8][R8.64] ;  /* 0x0000000808087981 */ /* 0x000ea4000c1e1900 */
[----:B------:R-:W-:Y:S02]  /*0a50*/  IMAD.WIDE.U32 R16, R17, 0x4, R12 ;  /* 0x0000000411107825 */ /* 0x000fe400078e000c */
[----:B------:R-:W3:Y:S04]  /*0a60*/  LDG.E R20, desc[UR8][R20.64] ;  /* 0x0000000814147981 */ /* 0x000ee8000c1e1900 */
[----:B------:R-:W3:Y:S01]  /*0a70*/  LDG.E R16, desc[UR8][R16.64] ;  /* 0x0000000810107981 */ /* 0x000ee2000c1e1900 */
[----:B------:R-:W-:Y:S01]  /*0a80*/  UIADD3 UR4, UPT, UPT, UR4, 0x4, URZ ;  /* 0x0000000404047890 */ /* 0x000fe2000fffe0ff */
[----:B--2---:R-:W-:-:S04]  /*0a90*/  VIMNMX3.U32 R7, R18, R7, R8, !PT ;  /* 0x000000071207720f */ /* 0x004fc80007800008 */
[----:B---3--:R-:W-:-:S07]  /*0aa0*/  VIMNMX3.U32 R7, R20, R7, R16, !PT ;  /* 0x000000071407720f */ /* 0x008fce0007800010 */
.L_x_24:
[----:B------:R-:W-:Y:S05]  /*0ab0*/  BRA.U !UP1, `(.L_x_22) ;  /* 0x0000000109247547 */ /* 0x000fea000b800000 */
[----:B------:R-:W-:-:S05]  /*0ac0*/  UMOV UR5, URZ ;  /* 0x000000ff00057c82 */ /* 0x000fca0008000000 */
.L_x_25:
[----:B------:R-:W-:-:S05]  /*0ad0*/  IADD3 R9, PT, PT, R14, UR4, RZ ;  /* 0x000000040e097c10 */ /* 0x000fca000fffe0ff */
[----:B------:R-:W-:-:S06]  /*0ae0*/  IMAD.WIDE.U32 R8, R9, 0x4, R12 ;  /* 0x0000000409087825 */ /* 0x000fcc00078e000c */
[----:B------:R-:W2:Y:S01]  /*0af0*/  LDG.E R8, desc[UR8][R8.64] ;  /* 0x0000000808087981 */ /* 0x000ea2000c1e1900 */
[----:B------:R-:W-:Y:S02]  /*0b00*/  UIADD3 UR5, UPT, UPT, UR5, 0x1, URZ ;  /* 0x0000000105057890 */ /* 0x000fe4000fffe0ff */
[----:B------:R-:W-:Y:S02]  /*0b10*/  UIADD3 UR4, UPT, UPT, UR4, 0x1, URZ ;  /* 0x0000000104047890 */ /* 0x000fe4000fffe0ff */
[----:B------:R-:W-:Y:S01]  /*0b20*/  UISETP.NE.AND UP0, UPT, UR5, UR7, UPT ;  /* 0x000000070500728c */ /* 0x000fe2000bf05270 */
[----:B--2---:R-:W-:-:S08]  /*0b30*/  VIMNMX.U32 R7, PT, PT, R8, R7, !PT ;  /* 0x0000000708077248 */ /* 0x004fd00007fe0000 */
[----:B------:R-:W-:Y:S05]  /*0b40*/  BRA.U UP0, `(.L_x_25) ;  /* 0xfffffffd00e07547 */ /* 0x000fea000b83ffff */
.L_x_22:
[----:B------:R-:W-:Y:S02]  /*0b50*/  VIADD R7, R7, 0x1 ;  /* 0x0000000107077836 */ /* 0x000fe40000000000 */
[C---:B------:R-:W-:Y:S02]  /*0b60*/  VIADD R6, R5.reuse, 0x75bcd15 ;  /* 0x075bcd1505067836 */ /* 0x040fe40000000000 */
[----:B------:R-:W0:Y:S01]  /*0b70*/  I2F.U32.RP R17, R7 ;  /* 0x0000000700117306 */ /* 0x000e220000209000 */
[----:B------:R-:W-:Y:S01]  /*0b80*/  VIADD R8, R5, 0x583f19 ;  /* 0x00583f1905087836 */ /* 0x000fe20000000000 */
[----:B------:R-:W-:Y:S01]  /*0b90*/  ISETP.NE.U32.AND P1, PT, R7, RZ, PT ;  /* 0x000000ff0700720c */ /* 0x000fe20003f25070 */
[----:B------:R-:W-:Y:S01]  /*0ba0*/  IMAD.MOV R19, RZ, RZ, -R7 ;  /* 0x000000ffff137224 */ /* 0x000fe200078e0a07 */
[----:B------:R-:W-:-:S04]  /*0bb0*/  SHF.R.U32.HI R15, RZ, 0x2, R6 ;  /* 0x00000002ff0f7819 */ /* 0x000fc80000011606 */
[----:B------:R-:W-:Y:S02]  /*0bc0*/  LOP3.LUT R6, R15, R6, RZ, 0x3c, !PT ;  /* 0x000000060f067212 */ /* 0x000fe400078e3cff */
[----:B------:R-:W-:-:S03]  /*0bd0*/  SHF.L.U32 R15, R8, 0x4, RZ ;  /* 0x00000004080f7819 */ /* 0x000fc600000006ff */
[----:B------:R-:W-:Y:S01]  /*0be0*/  IMAD.SHL.U32 R16, R6, 0x2, RZ ;  /* 0x0000000206107824 */ /* 0x000fe200078e00ff */
[----:B0-----:R-:W0:Y:S04]  /*0bf0*/  MUFU.RCP R17, R17 ;  /* 0x0000001100117308 */ /* 0x001e280000001000 */
[----:B------:R-:W-:Y:S01]  /*0c00*/  LOP3.LUT R15, R8, R15, R16, 0x96, !PT ;  /* 0x0000000f080f7212 */ /* 0x000fe200078e9610 */
[----:B------:R-:W-:-:S03]  /*0c10*/  IMAD.MOV.U32 R8, RZ, RZ, RZ ;  /* 0x000000ffff087224 */ /* 0x000fc600078e00ff */
[----:B------:R-:W-:Y:S02]  /*0c20*/  LOP3.LUT R6, R15, R6, RZ, 0x3c, !PT ;  /* 0x000000060f067212 */ /* 0x000fe400078e3cff */
[----:B0-----:R-:W-:-:S06]  /*0c30*/  IADD3 R9, PT, PT, R17, 0xffffffe, RZ ;  /* 0x0ffffffe11097810 */ /* 0x001fcc0007ffe0ff */
[----:B------:R-:W0:Y:S02]  /*0c40*/  F2I.FTZ.U32.TRUNC.NTZ R9, R9 ;  /* 0x0000000900097305 */ /* 0x000e24000021f000 */
[----:B0-----:R-:W-:-:S04]  /*0c50*/  IMAD R17, R19, R9, RZ ;  /* 0x0000000913117224 */ /* 0x001fc800078e02ff */
[----:B------:R-:W-:Y:S01]  /*0c60*/  IMAD.HI.U32 R9, R9, R17, R8 ;  /* 0x0000001109097227 */ /* 0x000fe200078e0008 */
[----:B------:R-:W-:-:S05]  /*0c70*/  IADD3 R8, PT, PT, R5, -0x26039c23, R6 ;  /* 0xd9fc63dd05087810 */ /* 0x000fca0007ffe006 */
[----:B------:R-:W-:-:S05]  /*0c80*/  IMAD.HI.U32 R9, R9, R8, RZ ;  /* 0x0000000809097227 */ /* 0x000fca00078e00ff */
[----:B------:R-:W-:-:S05]  /*0c90*/  IADD3 R9, PT, PT, -R9, RZ, RZ ;  /* 0x000000ff09097210 */ /* 0x000fca0007ffe1ff */
[----:B------:R-:W-:-:S05]  /*0ca0*/  IMAD R8, R7, R9, R8 ;  /* 0x0000000907087224 */ /* 0x000fca00078e0208 */
[----:B------:R-:W-:-:S13]  /*0cb0*/  ISETP.GE.U32.AND P0, PT, R8, R7, PT ;  /* 0x000000070800720c */ /* 0x000fda0003f06070 */
[----:B------:R-:W-:-:S05]  /*0cc0*/  @P0 IMAD.IADD R8, R8, 0x1, -R7 ;  /* 0x0000000108080824 */ /* 0x000fca00078e0a07 */
[----:B------:R-:W-:-:S13]  /*0cd0*/  ISETP.GE.U32.AND P0, PT, R8, R7, PT ;  /* 0x000000070800720c */ /* 0x000fda0003f06070 */
[----:B------:R-:W-:Y:S01]  /*0ce0*/  @P0 IMAD.IADD R8, R8, 0x1, -R7 ;  /* 0x0000000108080824 */ /* 0x000fe200078e0a07 */
[----:B------:R-:W-:-:S04]  /*0cf0*/  @!P1 LOP3.LUT R8, RZ, R7, RZ, 0x33, !PT ;  /* 0x00000007ff089212 */ /* 0x000fc800078e33ff */
[----:B------:R-:W-:-:S04]  /*0d00*/  IADD3 R7, PT, PT, R8, 0x1, RZ ;  /* 0x0000000108077810 */ /* 0x000fc80007ffe0ff */
[----:B-----5:R-:W-:-:S13]  /*0d10*/  ISETP.NE.AND P0, PT, R7, R4, PT ;  /* 0x000000040700720c */ /* 0x020fda0003f05270 */
[----:B------:R-:W-:Y:S05]  /*0d20*/  @!P0 EXIT ;  /* 0x000000000000894d */ /* 0x000fea0003800000 */
[----:B------:R-:W0:Y:S02]  /*0d30*/  LDC.64 R8, c[0x0][0x380] ;  /* 0x0000e000ff087b82 */ /* 0x000e240000000a00 */
[----:B0-----:R-:W-:-:S05]  /*0d40*/  IMAD.WIDE.U32 R8, R2, 0x4, R8 ;  /* 0x0000000402087825 */ /* 0x001fca00078e0008 */
[----:B------:R-:W2:Y:S04]  /*0d50*/  LDG.E R25, desc[UR8][R8.64] ;  /* 0x0000000808197981 */ /* 0x000ea8000c1e1900 */
[----:B------:R-:W2:Y:S01]  /*0d60*/  LDG.E R16, desc[UR8][R8.64+0x4] ;  /* 0x0000040808107981 */ /* 0x000ea2000c1e1900 */
[----:B------:R-:W-:Y:S01]  /*0d70*/  BSSY.RECONVERGENT B0, `(.L_x_26) ;  /* 0x00000c6000007945 */ /* 0x000fe20003800200 */
[----:B------:R-:W-:Y:S01]  /*0d80*/  IMAD.MOV.U32 R24, RZ, RZ, RZ ;  /* 0x000000ffff187224 */ /* 0x000fe200078e00ff */
[----:B--2---:R-:W-:-:S13]  /*0d90*/  ISETP.GE.U32.AND P0, PT, R25, R16, PT ;  /* 0x000000101900720c */ /* 0x004fda0003f06070 */
[----:B------:R-:W-:Y:S05]  /*0da0*/  @P0 BRA `(.L_x_27) ;  /* 0x0000000c00080947 */ /* 0x000fea0003800000 */
[C---:B------:R-:W-:Y:S01]  /*0db0*/  IMAD.IADD R9, R16.reuse, 0x1, -R25 ;  /* 0x0000000110097824 */ /* 0x040fe200078e0a19 */
[----:B------:R-:W-:Y:S01]  /*0dc0*/  IADD3 R16, PT, PT, -R16, R25, RZ ;  /* 0x0000001910107210 */ /* 0x000fe20007ffe1ff */
[----:B------:R-:W-:Y:S01]  /*0dd0*/  BSSY.RECONVERGENT B1, `(.L_x_28) ;  /* 0x000005f000017945 */ /* 0x000fe20003800200 */
[----:B------:R-:W-:Y:S02]  /*0de0*/  IMAD.MOV.U32 R24, RZ, RZ, RZ ;  /* 0x000000ffff187224 */ /* 0x000fe400078e00ff */
[----:B------:R-:W-:Y:S02]  /*0df0*/  ISETP.GT.U32.AND P1, PT, R16, -0x8, PT ;  /* 0xfffffff81000780c */ /* 0x000fe40003f24070 */
[----:B------:R-:W-:-:S04]  /*0e00*/  LOP3.LUT R15, R9, 0x7, RZ, 0xc0, !PT ;  /* 0x00000007090f7812 */ /* 0x000fc800078ec0ff */
[----:B------:R-:W-:-:S07]  /*0e10*/  ISETP.NE.AND P0, PT, R15, RZ, PT ;  /* 0x000000ff0f00720c */ /* 0x000fce0003f05270 */
[----:B------:R-:W-:Y:S06]  /*0e20*/  @P1 BRA `(.L_x_29) ;  /* 0x0000000400641947 */ /* 0x000fec0003800000 */
[----:B------:R-:W0:Y:S01]  /*0e30*/  LDC.64 R16, c[0x0][0x388] ;  /* 0x0000e200ff107b82 */ /* 0x000e220000000a00 */
[----:B------:R-:W-:Y:S01]  /*0e40*/  HFMA2 R8, -RZ, RZ, 0, 0 ;  /* 0x00000000ff087431 */ /* 0x000fe200000001ff */
[----:B------:R-:W-:Y:S01]  /*0e50*/  LOP3.LUT R27, R9, 0xfffffff8, RZ, 0xc0, !PT ;  /* 0xfffffff8091b7812 */ /* 0x000fe200078ec0ff */
[----:B------:R-:W-:-:S07]  /*0e60*/  IMAD.MOV.U32 R24, RZ, RZ, RZ ;  /* 0x000000ffff187224 */ /* 0x000fce00078e00ff */
.L_x_30:
[----:B0-----:R-:W-:-:S05]  /*0e70*/  IMAD.WIDE.U32 R18, R25, 0x4, R16 ;  /* 0x0000000419127825 */ /* 0x001fca00078e0010 */
[----:B------:R-:W2:Y:S04]  /*0e80*/  LDG.E R21, desc[UR8][R18.64] ;  /* 0x0000000812157981 */ /* 0x000ea8000c1e1900 */
[----:B------:R-:W3:Y:S01]  /*0e90*/  LDG.E R23, desc[UR8][R18.64+0x4] ;  /* 0x0000040812177981 */ /* 0x000ee2000c1e1900 */
[----:B--2---:R-:W-:-:S04]  /*0ea0*/  IMAD.IADD R21, R14, 0x1, R21 ;  /* 0x000000010e157824 */ /* 0x004fc800078e0215 */
[----:B------:R-:W-:Y:S02]  /*0eb0*/  IMAD.WIDE.U32 R28, R21, 0x4, R12 ;  /* 0x00000004151c7825 */ /* 0x000fe400078e000c */
[----:B------:R-:W2:Y:S04]  /*0ec0*/  LDG.E R21, desc[UR8][R18.64+0x8] ;  /* 0x0000080812157981 */ /* 0x000ea8000c1e1900 */
[----:B------:R-:W4:Y:S01]  /*0ed0*/  LDG.E R28, desc[UR8][R28.64] ;  /* 0x000000081c1c7981 */ /* 0x000f22000c1e1900 */
[----:B---3--:R-:W-:-:S04]  /*0ee0*/  IMAD.IADD R23, R14, 0x1, R23 ;  /* 0x000000010e177824 */ /* 0x008fc800078e0217 */
[----:B------:R-:W-:-:S04]  /*0ef0*/  IMAD.WIDE.U32 R22, R23, 0x4, R12 ;  /* 0x0000000417167825 */ /* 0x000fc800078e000c */
[----:B------:R-:W-:Y:S01]  /*0f00*/  VIADD R26, R24, 0xffffffff ;  /* 0xffffffff181a7836 */ /* 0x000fe20000000000 */
[----:B------:R-:W3:Y:S04]  /*0f10*/  LDG.E R29, desc[UR8][R18.64+0x10] ;  /* 0x00001008121d7981 */ /* 0x000ee8000c1e1900 */
[----:B------:R-:W5:Y:S01]  /*0f20*/  LDG.E R22, desc[UR8][R22.64] ;  /* 0x0000000816167981 */ /* 0x000f62000c1e1900 */
[----:B--2---:R-:W-:Y:S02]  /*0f30*/  IADD3 R21, PT, PT, R14, R21, RZ ;  /* 0x000000150e157210 */ /* 0x004fe40007ffe0ff */
[----:B----4-:R-:W-:-:S03]  /*0f40*/  ISETP.NE.AND P1, PT, R28, R4, PT ;  /* 0x000000041c00720c */ /* 0x010fc60003f25270 */
[----:B------:R-:W-:Y:S01]  /*0f50*/  IMAD.WIDE.U32 R20, R21, 0x4, R12 ;  /* 0x0000000415147825 */ /* 0x000fe200078e000c */
[----:B------:R-:W-:-:S05]  /*0f60*/  ISETP.NE.AND P2, PT, R28, R7, PT ;  /* 0x000000071c00720c */ /* 0x000fca0003f45270 */
[----:B------:R-:W2:Y:S04]  /*0f70*/  LDG.E R20, desc[UR8][R20.64] ;  /* 0x0000000814147981 */ /* 0x000ea8000c1e1900 */
[----:B------:R-:W-:Y:S01]  /*0f80*/  @P1 IMAD.MOV R26, RZ, RZ, R24 ;  /* 0x000000ffff1a1224 */ /* 0x000fe200078e0218 */
[----:B-----5:R-:W-:Y:S01]  /*0f90*/  ISETP.NE.AND P1, PT, R22, R4, PT ;  /* 0x000000041600720c */ /* 0x020fe20003f25270 */
[----:B------:R-:W4:Y:S03]  /*0fa0*/  LDG.E R21, desc[UR8][R18.64+0x14] ;  /* 0x0000140812157981 */ /* 0x000f26000c1e1900 */
[----:B------:R-:W-:Y:S01]  /*0fb0*/  IADD3 R24, PT, PT, R26, 0x1, RZ ;  /* 0x000000011a187810 */ /* 0x000fe20007ffe0ff */
[----:B------:R-:W-:Y:S01]  /*0fc0*/  @P2 IMAD.MOV R24, RZ, RZ, R26 ;  /* 0x000000ffff182224 */ /* 0x000fe200078e021a */
[----:B------:R-:W-:-:S03]  /*0fd0*/  ISETP.NE.AND P2, PT, R22, R7, PT ;  /* 0x000000071600720c */ /* 0x000fc60003f45270 */
[----:B------:R-:W-:-:S04]  /*0fe0*/  VIADD R22, R24, 0xffffffff ;  /* 0xffffffff18167836 */ /* 0x000fc80000000000 */
[----:B------:R-:W-:Y:S02]  /*0ff0*/  @P1 IADD3 R22, PT, PT, R24, RZ, RZ ;  /* 0x000000ff18161210 */ /* 0x000fe40007ffe0ff */
[----:B------:R-:W5:Y:S03]  /*1000*/  LDG.E R24, desc[UR8][R18.64+0xc] ;  /* 0x00000c0812187981 */ /* 0x000f66000c1e1900 */
[----:B------:R-:W-:Y:S02]  /*1010*/  VIADD R23, R22, 0x1 ;  /* 0x0000000116177836 */ /* 0x000fe40000000000 */
[----:B------:R-:W-:Y:S02]  /*1020*/  @P2 IMAD.MOV R23, RZ, RZ, R22 ;  /* 0x000000ffff172224 */ /* 0x000fe400078e0216 */
[----:B---3--:R-:W-:-:S04]  /*1030*/  IMAD.IADD R29, R14, 0x1, R29 ;  /* 0x000000010e1d7824 */ /* 0x008fc800078e021d */
[----:B------:R-:W-:-:S06]  /*1040*/  IMAD.WIDE.U32 R28, R29, 0x4, R12 ;  /* 0x000000041d1c7825 */ /* 0x000fcc00078e000c */
[----:B------:R-:W3:Y:S01]  /*1050*/  LDG.E R28, desc[UR8][R28.64] ;  /* 0x000000081c1c7981 */ /* 0x000ee2000c1e1900 */
[C---:B--2---:R-:W-:Y:S02]  /*1060*/  ISETP.NE.AND P1, PT, R20.reuse, R4, PT ;  /* 0x000000041400720c */ /* 0x044fe40003f25270 */
[----:B------:R-:W-:Y:S02]  /*1070*/  ISETP.NE.AND P2, PT, R20, R7, PT ;  /* 0x000000071400720c */ /* 0x000fe40003f45270 */
[----:B------:R-:W-:Y:S02]  /*1080*/  IADD3 R20, PT, PT, R23, -0x1, RZ ;  /* 0xffffffff17147810 */ /* 0x000fe40007ffe0ff */
[----:B----4-:R-:W-:-:S07]  /*1090*/  IADD3 R21, PT, PT, R14, R21, RZ ;  /* 0x000000150e157210 */ /* 0x010fce0007ffe0ff */
[----:B------:R-:W-:Y:S02]  /*10a0*/  @P1 IMAD.MOV R20, RZ, RZ, R23 ;  /* 0x000000ffff141224 */ /* 0x000fe400078e0217 */
[----:B-----5:R-:W-:-:S03]  /*10b0*/  IMAD.IADD R23, R14, 0x1, R24 ;  /* 0x000000010e177824 */ /* 0x020fc600078e0218 */
[----:B------:R-:W-:Y:S01]  /*10c0*/  IADD3 R24, PT, PT, R20, 0x1, RZ ;  /* 0x0000000114187810 */ /* 0x000fe20007ffe0ff */
[----:B------:R-:W-:Y:S02]  /*10d0*/  @P2 IMAD.MOV R24, RZ, RZ, R20 ;  /* 0x000000ffff182224 */ /* 0x000fe400078e0214 */
[----:B------:R-:W-:-:S05]  /*10e0*/  IMAD.WIDE.U32 R20, R21, 0x4, R12 ;  /* 0x0000000415147825 */ /* 0x000fca00078e000c */
[----:B------:R0:W2:Y:S04]  /*10f0*/  LDG.E R29, desc[UR8][R20.64] ;  /* 0x00000008141d7981 */ /* 0x0000a8000c1e1900 */
[----:B------:R-:W0:Y:S04]  /*1100*/  LDG.E R21, desc[UR8][R18.64+0x18] ;  /* 0x0000180812157981 */ /* 0x000e28000c1e1900 */
[----:B------:R-:W4:Y:S01]  /*1110*/  LDG.E R19, desc[UR8][R18.64+0x1c] ;  /* 0x00001c0812137981 */ /* 0x000f22000c1e1900 */
[----:B------:R-:W-:-:S05]  /*1120*/  IMAD.WIDE.U32 R22, R23, 0x4, R12 ;  /* 0x0000000417167825 */ /* 0x000fca00078e000c */
[----:B------:R4:W5:Y:S01]  /*1130*/  LDG.E R26, desc[UR8][R22.64] ;  /* 0x00000008161a7981 */ /* 0x000962000c1e1900 */
[----:B0-----:R-:W-:-:S04]  /*1140*/  IMAD.IADD R21, R14, 0x1, R21 ;  /* 0x000000010e157824 */ /* 0x001fc800078e0215 */
[----:B------:R-:W-:-:S06]  /*1150*/  IMAD.WIDE.U32 R20, R21, 0x4, R12 ;  /* 0x0000000415147825 */ /* 0x000fcc00078e000c */
[----:B------:R-:W2:Y:S01]  /*1160*/  LDG.E R20, desc[UR8][R20.64] ;  /* 0x0000000814147981 */ /* 0x000ea2000c1e1900 */
[----:B----4-:R-:W-:-:S04]  /*1170*/  IMAD.IADD R23, R14, 0x1, R19 ;  /* 0x000000010e177824 */ /* 0x010fc800078e0213 */
[----:B------:R-:W-:-:S06]  /*1180*/  IMAD.WIDE.U32 R22, R23, 0x4, R12 ;  /* 0x0000000417167825 */ /* 0x000fcc00078e000c */
[----:B------:R-:W4:Y:S01]  /*1190*/  LDG.E R22, desc[UR8][R22.64] ;  /* 0x0000000816167981 */ /* 0x000f22000c1e1900 */
[C---:B-----5:R-:W-:Y:S02]  /*11a0*/  ISETP.NE.AND P1, PT, R26.reuse, R4, PT ;  /* 0x000000041a00720c */ /* 0x060fe40003f25270 */
[----:B------:R-:W-:Y:S02]  /*11b0*/  ISETP.NE.AND P2, PT, R26, R7, PT ;  /* 0x000000071a00720c */ /* 0x000fe40003f45270 */
[----:B------:R-:W-:-:S09]  /*11c0*/  IADD3 R26, PT, PT, R24, -0x1, RZ ;  /* 0xffffffff181a7810 */ /* 0x000fd20007ffe0ff */
[----:B------:R-:W-:Y:S01]  /*11d0*/  @P1 IMAD.MOV R26, RZ, RZ, R24 ;  /* 0x000000ffff1a1224 */ /* 0x000fe200078e0218 */
[----:B---3--:R-:W-:-:S03]  /*11e0*/  ISETP.NE.AND P1, PT, R28, R4, PT ;  /* 0x000000041c00720c */ /* 0x008fc60003f25270 */
[C---:B------:R-:W-:Y:S01]  /*11f0*/  VIADD R18, R26.reuse, 0x1 ;  /* 0x000000011a127836 */ /* 0x040fe20000000000 */
[----:B------:R-:W-:Y:S02]  /*1200*/  @P2 IADD3 R18, PT, PT, R26, RZ, RZ ;  /* 0x000000ff1a122210 */ /* 0x000fe40007ffe0ff */
[----:B------:R-:W-:-:S03]  /*1210*/  ISETP.NE.AND P2, PT, R28, R7, PT ;  /* 0x000000071c00720c */ /* 0x000fc60003f45270 */
[----:B------:R-:W-:-:S04]  /*1220*/  VIADD R19, R18, 0xffffffff ;  /* 0xffffffff12137836 */ /* 0x000fc80000000000 */
[----:B------:R-:W-:Y:S01]  /*1230*/  @P1 IMAD.MOV R19, RZ, RZ, R18 ;  /* 0x000000ffff131224 */ /* 0x000fe200078e0212 */
[----:B--2---:R-:W-:-:S04]  /*1240*/  ISETP.NE.AND P1, PT, R29, R4, PT ;  /* 0x000000041d00720c */ /* 0x004fc80003f25270 */
[----:B------:R-:W-:Y:S01]  /*1250*/  IADD3 R18, PT, PT, R19, 0x1, RZ ;  /* 0x0000000113127810 */ /* 0x000fe20007ffe0ff */
[----:B------:R-:W-:Y:S01]  /*1260*/  @P2 IMAD.MOV R18, RZ, RZ, R19 ;  /* 0x000000ffff122224 */ /* 0x000fe200078e0213 */
[----:B------:R-:W-:-:S03]  /*1270*/  ISETP.NE.AND P2, PT, R29, R7, PT ;  /* 0x000000071d00720c */ /* 0x000fc60003f45270 */
[----:B------:R-:W-:-:S04]  /*1280*/  VIADD R19, R18, 0xffffffff ;  /* 0xffffffff12137836 */ /* 0x000fc80000000000 */
[----:B------:R-:W-:-:S05]  /*1290*/  @P1 IADD3 R19, PT, PT, R18, RZ, RZ ;  /* 0x000000ff12131210 */ /* 0x000fca0007ffe0ff */
[----:B------:R-:W-:Y:S02]  /*12a0*/  VIADD R18, R19, 0x1 ;  /* 0x0000000113127836 */ /* 0x000fe40000000000 */
[----:B------:R-:W-:-:S05]  /*12b0*/  @P2 IMAD.MOV R18, RZ, RZ, R19 ;  /* 0x000000ffff122224 */ /* 0x000fca00078e0213 */
[----:B------:R-:W-:Y:S01]  /*12c0*/  IADD3 R19, PT, PT, R18, -0x1, RZ ;  /* 0xffffffff12137810 */ /* 0x000fe20007ffe0ff */
[----:B------:R-:W-:Y:S02]  /*12d0*/  VIADD R8, R8, 0x8 ;  /* 0x0000000808087836 */ /* 0x000fe40000000000 */
[----:B------:R-:W-:Y:S01]  /*12e0*/  VIADD R25, R25, 0x8 ;  /* 0x0000000819197836 */ /* 0x000fe20000000000 */
[C---:B------:R-:W-:Y:S02]  /*12f0*/  ISETP.NE.AND P1, PT, R20.reuse, R4, PT ;  /* 0x000000041400720c */ /* 0x040fe40003f25270 */
[----:B------:R-:W-:-:S11]  /*1300*/  ISETP.NE.AND P2, PT, R20, R7, PT ;  /* 0x000000071400720c */ /* 0x000fd60003f45270 */
[----:B------:R-:W-:Y:S01]  /*1310*/  @P1 IMAD.MOV R19, RZ, RZ, R18 ;  /* 0x000000ffff131224 */ /* 0x000fe200078e0212 */
[----:B----4-:R-:W-:-:S03]  /*1320*/  ISETP.NE.AND P1, PT, R22, R4, PT ;  /* 0x000000041600720c */ /* 0x010fc60003f25270 */
[C---:B------:R-:W-:Y:S01]  /*1330*/  VIADD R18, R19.reuse, 0x1 ;  /* 0x0000000113127836 */ /* 0x040fe20000000000 */
[----:B------:R-:W-:-:S05]  /*1340*/  @P2 IADD3 R18, PT, PT, R19, RZ, RZ ;  /* 0x000000ff13122210 */ /* 0x000fca0007ffe0ff */
[----:B------:R-:W-:Y:S01]  /*1350*/  VIADD R19, R18, 0xffffffff ;  /* 0xffffffff12137836 */ /* 0x000fe20000000000 */
[----:B------:R-:W-:-:S03]  /*1360*/  ISETP.NE.AND P2, PT, R22, R7, PT ;  /* 0x000000071600720c */ /* 0x000fc60003f45270 */
[----:B------:R-:W-:Y:S02]  /*1370*/  @P1 IADD3 R19, PT, PT, R18, RZ, RZ ;  /* 0x000000ff12131210 */ /* 0x000fe40007ffe0ff */
[----:B------:R-:W-:-:S03]  /*1380*/  ISETP.NE.AND P1, PT, R8, R27, PT ;  /* 0x0000001b0800720c */ /* 0x000fc60003f25270 */
[----:B------:R-:W-:-:S05]  /*1390*/  VIADD R24, R19, 0x1 ;  /* 0x0000000113187836 */ /* 0x000fca0000000000 */
[----:B------:R-:W-:-:S05]  /*13a0*/  @P2 IADD3 R24, PT, PT, R19, RZ, RZ ;  /* 0x000000ff13182210 */ /* 0x000fca0007ffe0ff */
[----:B------:R-:W-:Y:S05]  /*13b0*/  @P1 BRA `(.L_x_30) ;  /* 0xfffffff800ac1947 */ /* 0x000fea000383ffff */
.L_x_29:
[----:B------:R-:W-:Y:S05]  /*13c0*/  BSYNC.RECONVERGENT B1 ;  /* 0x0000000000017941 */ /* 0x000fea0003800200 */
.L_x_28:
[----:B------:R-:W-:Y:S04]  /*13d0*/  BSSY.RECONVERGENT B1, `(.L_x_31) ;  /* 0x000005e000017945 */ /* 0x000fe80003800200 */
[----:B------:R-:W-:Y:S05]  /*13e0*/  @!P0 BRA `(.L_x_32) ;  /* 0x0000000400708947 */ /* 0x000fea0003800000 */
[----:B------:R-:W-:Y:S01]  /*13f0*/  ISETP.GE.U32.AND P1, PT, R15, 0x4, PT ;  /* 0x000000040f00780c */ /* 0x000fe20003f26070 */
[----:B------:R-:W-:Y:S01]  /*1400*/  BSSY.RECONVERGENT B2, `(.L_x_33) ;  /* 0x000002f000027945 */ /* 0x000fe20003800200 */
[----:B------:R-:W-:-:S04]  /*1410*/  LOP3.LUT R8, R9, 0x3, RZ, 0xc0, !PT ;  /* 0x0000000309087812 */ /* 0x000fc800078ec0ff */
[----:B------:R-:W-:-:S07]  /*1420*/  ISETP.NE.AND P0, PT, R8, RZ, PT ;  /* 0x000000ff0800720c */ /* 0x000fce0003f05270 */
[----:B------:R-:W-:Y:S06]  /*1430*/  @!P1 BRA `(.L_x_34) ;  /* 0x0000000000ac9947 */ /* 0x000fec0003800000 */
[----:B------:R-:W0:Y:S02]  /*1440*/  LDC.64 R16, c[0x0][0x388] ;  /* 0x0000e200ff107b82 */ /* 0x000e240000000a00 */
[----:B0-----:R-:W-:-:S05]  /*1450*/  IMAD.WIDE.U32 R16, R25, 0x4, R16 ;  /* 0x0000000419107825 */ /* 0x001fca00078e0010 */
[----:B------:R-:W2:Y:S04]  /*1460*/  LDG.E R19, desc[UR8][R16.64] ;  /* 0x0000000810137981 */ /* 0x000ea8000c1e1900 */
[----:B------:R-:W3:Y:S04]  /*1470*/  LDG.E R21, desc[UR8][R16.64+0x4] ;  /* 0x0000040810157981 */ /* 0x000ee8000c1e1900 */
[----:B------:R-:W4:Y:S04]  /*1480*/  LDG.E R23, desc[UR8][R16.64+0x8] ;  /* 0x0000080810177981 */ /* 0x000f28000c1e1900 */
[----:B------:R-:W5:Y:S01]  /*1490*/  LDG.E R15, desc[UR8][R16.64+0xc] ;  /* 0x00000c08100f7981 */ /* 0x000f62000c1e1900 */
[----:B--2---:R-:W-:-:S04]  /*14a0*/  IMAD.IADD R19, R14, 0x1, R19 ;  /* 0x000000010e137824 */ /* 0x004fc800078e0213 */
[----:B------:R-:W-:-:S06]  /*14b0*/  IMAD.WIDE.U32 R18, R19, 0x4, R12 ;  /* 0x0000000413127825 */ /* 0x000fcc00078e000c */
[----:B------:R-:W2:Y:S01]  /*14c0*/  LDG.E R18, desc[UR8][R18.64] ;  /* 0x0000000812127981 */ /* 0x000ea2000c1e1900 */
[----:B---3--:R-:W-:-:S04]  /*14d0*/  IMAD.IADD R21, R14, 0x1, R21 ;  /* 0x000000010e157824 */ /* 0x008fc800078e0215 */
[----:B------:R-:W-:Y:S01]  /*14e0*/  IMAD.WIDE.U32 R20, R21, 0x4, R12 ;  /* 0x0000000415147825 */ /* 0x000fe200078e000c */
[----:B----4-:R-:W-:-:S05]  /*14f0*/  IADD3 R23, PT, PT, R14, R23, RZ ;  /* 0x000000170e177210 */ /* 0x010fca0007ffe0ff */
[----:B------:R-:W3:Y:S01]  /*1500*/  LDG.E R20, desc[UR8][R20.64] ;  /* 0x0000000814147981 */ /* 0x000ee2000c1e1900 */
[----:B------:R-:W-:-:S06]  /*1510*/  IMAD.WIDE.U32 R22, R23, 0x4, R12 ;  /* 0x0000000417167825 */ /* 0x000fcc00078e000c */
[----:B------:R-:W4:Y:S01]  /*1520*/  LDG.E R22, desc[UR8][R22.64] ;  /* 0x0000000816167981 */ /* 0x000f22000c1e1900 */
[----:B-----5:R-:W-:-:S04]  /*1530*/  IMAD.IADD R15, R14, 0x1, R15 ;  /* 0x000000010e0f7824 */ /* 0x020fc800078e020f */
[----:B------:R-:W-:-:S06]  /*1540*/  IMAD.WIDE.U32 R16, R15, 0x4, R12 ;  /* 0x000000040f107825 */ /* 0x000fcc00078e000c */
[----:B------:R0:W5:Y:S01]  /*1550*/  LDG.E R16, desc[UR8][R16.64] ;  /* 0x0000000810107981 */ /* 0x000162000c1e1900 */
[----:B------:R-:W-:Y:S02]  /*1560*/  VIADD R15, R24, 0xffffffff ;  /* 0xffffffff180f7836 */ /* 0x000fe40000000000 */
[----:B------:R-:W-:Y:S01]  /*1570*/  VIADD R25, R25, 0x4 ;  /* 0x0000000419197836 */ /* 0x000fe20000000000 */
[C---:B--2---:R-:W-:Y:S02]  /*1580*/  ISETP.NE.AND P1, PT, R18.reuse, R4, PT ;  /* 0x000000041200720c */ /* 0x044fe40003f25270 */
[----:B------:R-:W-:-:S11]  /*1590*/  ISETP.NE.AND P2, PT, R18, R7, PT ;  /* 0x000000071200720c */ /* 0x000fd60003f45270 */
[----:B------:R-:W-:Y:S02]  /*15a0*/  @P1 IADD3 R15, PT, PT, R24, RZ, RZ ;  /* 0x000000ff180f1210 */ /* 0x000fe40007ffe0ff */
[----:B---3--:R-:W-:-:S03]  /*15b0*/  ISETP.NE.AND P1, PT, R20, R4, PT ;  /* 0x000000041400720c */ /* 0x008fc60003f25270 */
[----:B------:R-:W-:Y:S02]  /*15c0*/  VIADD R18, R15, 0x1 ;  /* 0x000000010f127836 */ /* 0x000fe40000000000 */
[----:B------:R-:W-:Y:S01]  /*15d0*/  @P2 IMAD.MOV R18, RZ, RZ, R15 ;  /* 0x000000ffff122224 */ /* 0x000fe200078e020f */
[----:B------:R-:W-:-:S04]  /*15e0*/  ISETP.NE.AND P2, PT, R20, R7, PT ;  /* 0x000000071400720c */ /* 0x000fc80003f45270 */
[----:B------:R-:W-:-:S03]  /*15f0*/  IADD3 R15, PT, PT, R18, -0x1, RZ ;  /* 0xffffffff120f7810 */ /* 0x000fc60007ffe0ff */
[----:B------:R-:W-:Y:S01]  /*1600*/  @P1 IMAD.MOV R15, RZ, RZ, R18 ;  /* 0x000000ffff0f1224 */ /* 0x000fe200078e0212 */
[----:B----4-:R-:W-:-:S03]  /*1610*/  ISETP.NE.AND P1, PT, R22, R4, PT ;  /* 0x000000041600720c */ /* 0x010fc60003f25270 */
[C---:B0-----:R-:W-:Y:S02]  /*1620*/  VIADD R17, R15.reuse, 0x1 ;  /* 0x000000010f117836 */ /* 0x041fe40000000000 */
[----:B------:R-:W-:Y:S02]  /*1630*/  @P2 IADD3 R17, PT, PT, R15, RZ, RZ ;  /* 0x000000ff0f112210 */ /* 0x000fe40007ffe0ff */
[----:B------:R-:W-:-:S03]  /*1640*/  ISETP.NE.AND P2, PT, R22, R7, PT ;  /* 0x000000071600720c */ /* 0x000fc60003f45270 */
[----:B------:R-:W-:-:S03]  /*1650*/  VIADD R15, R17, 0xffffffff ;  /* 0xffffffff110f7836 */ /* 0x000fc60000000000 */
[----:B------:R-:W-:Y:S01]  /*1660*/  @P1 IMAD.MOV R15, RZ, RZ, R17 ;  /* 0x000000ffff0f1224 */ /* 0x000fe200078e0211 */
[----:B-----5:R-:W-:-:S04]  /*1670*/  ISETP.NE.AND P1, PT, R16, R4, PT ;  /* 0x000000041000720c */ /* 0x020fc80003f25270 */
[----:B------:R-:W-:Y:S02]  /*1680*/  IADD3 R17, PT, PT, R15, 0x1, RZ ;  /* 0x000000010f117810 */ /* 0x000fe40007ffe0ff */
[----:B------:R-:W-:Y:S01]  /*1690*/  @P2 IMAD.MOV R17, RZ, RZ, R15 ;  /* 0x000000ffff112224 */ /* 0x000fe200078e020f */
[----:B------:R-:W-:-:S03]  /*16a0*/  ISETP.NE.AND P2, PT, R16, R7, PT ;  /* 0x000000071000720c */ /* 0x000fc60003f45270 */
[----:B------:R-:W-:-:S03]  /*16b0*/  VIADD R15, R17, 0xffffffff ;  /* 0xffffffff110f7836 */ /* 0x000fc60000000000 */
[----:B------:R-:W-:-:S05]  /*16c0*/  @P1 IADD3 R15, PT, PT, R17, RZ, RZ ;  /* 0x000000ff110f1210 */ /* 0x000fca0007ffe0ff */
[C---:B------:R-:W-:Y:S02]  /*16d0*/  VIADD R24, R15.reuse, 0x1 ;  /* 0x000000010f187836 */ /* 0x040fe40000000000 */
[----:B------:R-:W-:-:S07]  /*16e0*/  @P2 IADD3 R24, PT, PT, R15, RZ, RZ ;  /* 0x000000ff0f182210 */ /* 0x000fce0007ffe0ff */
.L_x_34:
[----:B------:R-:W-:Y:S05]  /*16f0*/  BSYNC.RECONVERGENT B2 ;  /* 0x0000000000027941 */ /* 0x000fea0003800200 */
.L_x_33:
[----:B------:R-:W-:Y:S05]  /*1700*/  @!P0 BRA `(.L_x_32) ;  /* 0x0000000000a88947 */ /* 0x000fea0003800000 */
[----:B------:R-:W-:Y:S01]  /*1710*/  ISETP.NE.AND P1, PT, R8, 0x1, PT ;  /* 0x000000010800780c */ /* 0x000fe20003f25270 */
[----:B------:R-:W-:Y:S01]  /*1720*/  BSSY.RECONVERGENT B2, `(.L_x_35) ;  /* 0x000001b000027945 */ /* 0x000fe20003800200 */
[----:B------:R-:W-:-:S04]  /*1730*/  LOP3.LUT R9, R9, 0x1, RZ, 0xc0, !PT ;  /* 0x0000000109097812 */ /* 0x000fc800078ec0ff */
[----:B------:R-:W-:-:S07]  /*1740*/  ISETP.NE.U32.AND P0, PT, R9, 0x1, PT ;  /* 0x000000010900780c */ /* 0x000fce0003f05070 */
[----:B------:R-:W-:Y:S06]  /*1750*/  @!P1 BRA `(.L_x_36) ;  /* 0x00000000005c9947 */ /* 0x000fec0003800000 */
[----:B------:R-:W0:Y:S02]  /*1760*/  LDC.64 R8, c[0x0][0x388] ;  /* 0x0000e200ff087b82 */ /* 0x000e240000000a00 */
[----:B0-----:R-:W-:-:S05]  /*1770*/  IMAD.WIDE.U32 R8, R25, 0x4, R8 ;  /* 0x0000000419087825 */ /* 0x001fca00078e0008 */
[----:B------:R-:W2:Y:S04]  /*1780*/  LDG.E R15, desc[UR8][R8.64] ;  /* 0x00000008080f7981 */ /* 0x000ea8000c1e1900 */
[----:B------:R-:W3:Y:S01]  /*1790*/  LDG.E R19, desc[UR8][R8.64+0x4] ;  /* 0x0000040808137981 */ /* 0x000ee2000c1e1900 */
[----:B--2---:R-:W-:-:S04]  /*17a0*/  IMAD.IADD R15, R14, 0x1, R15 ;  /* 0x000000010e0f7824 */ /* 0x004fc800078e020f */
[----:B------:R-:W-:-:S06]  /*17b0*/  IMAD.WIDE.U32 R16, R15, 0x4, R12 ;  /* 0x000000040f107825 */ /* 0x000fcc00078e000c */
[----:B------:R-:W2:Y:S01]  /*17c0*/  LDG.E R16, desc[UR8][R16.64] ;  /* 0x0000000810107981 */ /* 0x000ea2000c1e1900 */
[----:B---3--:R-:W-:-:S04]  /*17d0*/  IMAD.IADD R19, R14, 0x1, R19 ;  /* 0x000000010e137824 */ /* 0x008fc800078e0213 */
[----:B------:R-:W-:-:S06]  /*17e0*/  IMAD.WIDE.U32 R18, R19, 0x4, R12 ;  /* 0x0000000413127825 */ /* 0x000fcc00078e000c */
[----:B------:R-:W3:Y:S01]  /*17f0*/  LDG.E R18, desc[UR8][R18.64] ;  /* 0x0000000812127981 */ /* 0x000ee2000c1e1900 */
[----:B------:R-:W-:Y:S01]  /*1800*/  IADD3 R15, PT, PT, R24, -0x1, RZ ;  /* 0xffffffff180f7810 */ /* 0x000fe20007ffe0ff */
[----:B------:R-:W-:Y:S01]  /*1810*/  VIADD R25, R25, 0x2 ;  /* 0x0000000219197836 */ /* 0x000fe20000000000 */
[C---:B--2---:R-:W-:Y:S02]  /*1820*/  ISETP.NE.AND P1, PT, R16.reuse, R4, PT ;  /* 0x000000041000720c */ /* 0x044fe40003f25270 */
[----:B------:R-:W-:-:S11]  /*1830*/  ISETP.NE.AND P2, PT, R16, R7, PT ;  /* 0x000000071000720c */ /* 0x000fd60003f45270 */
[----:B------:R-:W-:Y:S01]  /*1840*/  @P1 IMAD.MOV R15, RZ, RZ, R24 ;  /* 0x000000ffff0f1224 */ /* 0x000fe200078e0218 */
[----:B---3--:R-:W-:-:S03]  /*1850*/  ISETP.NE.AND P1, PT, R18, R4, PT ;  /* 0x000000041200720c */ /* 0x008fc60003f25270 */
[C---:B------:R-:W-:Y:S01]  /*1860*/  VIADD R8, R15.reuse, 0x1 ;  /* 0x000000010f087836 */ /* 0x040fe20000000000 */
[----:B------:R-:W-:Y:S02]  /*1870*/  @P2 IADD3 R8, PT, PT, R15, RZ, RZ ;  /* 0x000000ff0f082210 */ /* 0x000fe40007ffe0ff */
[----:B------:R-:W-:-:S03]  /*1880*/  ISETP.NE.AND P2, PT, R18, R7, PT ;  /* 0x000000071200720c */ /* 0x000fc60003f45270 */
[----:B------:R-:W-:-:S04]  /*1890*/  VIADD R9, R8, 0xffffffff ;  /* 0xffffffff08097836 */ /* 0x000fc80000000000 */
[----:B------:R-:W-:-:S05]  /*18a0*/  @P1 IMAD.MOV R9, RZ, RZ, R8 ;  /* 0x000000ffff091224 */ /* 0x000fca00078e0208 */
[----:B------:R-:W-:Y:S01]  /*18b0*/  IADD3 R24, PT, PT, R9, 0x1, RZ ;  /* 0x0000000109187810 */ /* 0x000fe20007ffe0ff */
[----:B------:R-:W-:-:S07]  /*18c0*/  @P2 IMAD.MOV R24, RZ, RZ, R9 ;  /* 0x000000ffff182224 */ /* 0x000fce00078e0209 */
.L_x_36:
[----:B------:R-:W-:Y:S05]  /*18d0*/  BSYNC.RECONVERGENT B2 ;  /* 0x0000000000027941 */ /* 0x000fea0003800200 */
.L_x_35:
[----:B------:R-:W-:Y:S05]  /*18e0*/  @P0 BRA `(.L_x_32) ;  /* 0x0000000000300947 */ /* 0x000fea0003800000 */
[----:B------:R-:W0:Y:S02]  /*18f0*/  LDC.64 R8, c[0x0][0x388] ;  /* 0x0000e200ff087b82 */ /* 0x000e240000000a00 */
[----:B0-----:R-:W-:-:S06]  /*1900*/  IMAD.WIDE.U32 R8, R25, 0x4, R8 ;  /* 0x0000000419087825 */ /* 0x001fcc00078e0008 */
[----:B------:R-:W2:Y:S02]  /*1910*/  LDG.E R9, desc[UR8][R8.64] ;  /* 0x0000000808097981 */ /* 0x000ea4000c1e1900 */
[----:B--2---:R-:W-:-:S05]  /*1920*/  IADD3 R15, PT, PT, R14, R9, RZ ;  /* 0x000000090e0f7210 */ /* 0x004fca0007ffe0ff */
[----:B------:R-:W-:-:S06]  /*1930*/  IMAD.WIDE.U32 R12, R15, 0x4, R12 ;  /* 0x000000040f0c7825 */ /* 0x000fcc00078e000c */
[----:B------:R-:W2:Y:S01]  /*1940*/  LDG.E R12, desc[UR8][R12.64] ;  /* 0x000000080c0c7981 */ /* 0x000ea2000c1e1900 */
[----:B------:R-:W-:Y:S01]  /*1950*/  VIADD R15, R24, 0xffffffff ;  /* 0xffffffff180f7836 */ /* 0x000fe20000000000 */
[C---:B--2---:R-:W-:Y:S02]  /*1960*/  ISETP.NE.AND P0, PT, R12.reuse, R4, PT ;  /* 0x000000040c00720c */ /* 0x044fe40003f05270 */
[----:B------:R-:W-:-:S11]  /*1970*/  ISETP.NE.AND P1, PT, R12, R7, PT ;  /* 0x000000070c00720c */ /* 0x000fd60003f25270 */
[----:B------:R-:W-:-:S05]  /*1980*/  @P0 IMAD.MOV R15, RZ, RZ, R24 ;  /* 0x000000ffff0f0224 */ /* 0x000fca00078e0218 */
[----:B------:R-:W-:Y:S01]  /*1990*/  IADD3 R24, PT, PT, R15, 0x1, RZ ;  /* 0x000000010f187810 */ /* 0x000fe20007ffe0ff */
[----:B------:R-:W-:-:S07]  /*19a0*/  @P1 IMAD.MOV R24, RZ, RZ, R15 ;  /* 0x000000ffff181224 */ /* 0x000fce00078e020f */
.L_x_32:
[----:B------:R-:W-:Y:S05]  /*19b0*/  BSYNC.RECONVERGENT B1 ;  /* 0x0000000000017941 */ /* 0x000fea0003800200 */
.L_x_31:
[----:B------:R-:W-:-:S07]  /*19c0*/  I2FP.F32.S32 R24, R24 ;  /* 0x0000001800187245 */ /* 0x000fce0000201400 */
.L_x_27:
[----:B------:R-:W-:Y:S05]  /*19d0*/  BSYNC.RECONVERGENT B0 ;  /* 0x0000000000007941 */ /* 0x000fea0003800200 */
.L_x_26:
[----:B------:R-:W-:Y:S01]  /*19e0*/  I2FP.F32.U32 R9, R4 ;  /* 0x0000000400097245 */ /* 0x000fe20000201000 */
[----:B------:R-:W-:Y:S01]  /*19f0*/  BSSY.RECONVERGENT B0, `(.L_x_37) ;  /* 0x000002f000007945 */ /* 0x000fe20003800200 */
[----:B------:R-:W-:-:S03]  /*1a00*/  I2FP.F32.U32 R4, R7 ;  /* 0x0000000700047245 */ /* 0x000fc60000201000 */
[----:B------:R-:W-:Y:S02]  /*1a10*/  BSSY.RELIABLE B1, `(.L_x_38) ;  /* 0x000002b000017945 */ /* 0x000fe40003800100 */
[----:B------:R-:W-:-:S04]  /*1a20*/  FADD R9, R4, -R9 ;  /* 0x8000000904097221 */ /* 0x000fc80000000000 */
[----:B------:R-:W-:-:S05]  /*1a30*/  FFMA R4, R9, 0.75, R24 ;  /* 0x3f40000009047823 */ /* 0x000fca0000000018 */
[----:B------:R-:W-:-:S13]  /*1a40*/  FSETP.GTU.AND P0, PT, R4, RZ, PT ;  /* 0x000000ff0400720b */ /* 0x000fda0003f0c000 */
[----:B------:R-:W-:Y:S05]  /*1a50*/  @!P0 BRA `(.L_x_39) ;  /* 0x0000000000988947 */ /* 0x000fea0003800000 */
[----:B------:R-:W0:Y:S01]  /*1a60*/  MUFU.RCP R8, R3 ;  /* 0x0000000300087308 */ /* 0x000e220000001000 */
[----:B------:R-:W-:Y:S07]  /*1a70*/  BSSY.RECONVERGENT B2, `(.L_x_40) ;  /* 0x000000d000027945 */ /* 0x000fee0003800200 */
[----:B------:R-:W1:Y:S01]  /*1a80*/  FCHK P0, -R4, R3 ;  /* 0x0000000304007302 */ /* 0x000e620000000100 */
[----:B0-----:R-:W-:-:S04]  /*1a90*/  FFMA R9, -R3, R8, 1 ;  /* 0x3f80000003097423 */ /* 0x001fc80000000108 */
[----:B------:R-:W-:Y:S01]  /*1aa0*/  FFMA R9, R8, R9, R8 ;  /* 0x0000000908097223 */ /* 0x000fe20000000008 */
[----:B------:R-:W-:-:S03]  /*1ab0*/  LOP3.LUT R8, R5, 0x159a55e5, RZ, 0x3c, !PT ;  /* 0x159a55e505087812 */ /* 0x000fc600078e3cff */
[----:B------:R-:W-:-:S04]  /*1ac0*/  FFMA R12, -R4, R9, RZ ;  /* 0x00000009040c7223 */ /* 0x000fc800000001ff */
[----:B------:R-:W-:-:S04]  /*1ad0*/  FFMA R13, -R3, R12, -R4 ;  /* 0x0000000c030d7223 */ /* 0x000fc80000000904 */
[----:B------:R-:W-:Y:S01]  /*1ae0*/  FFMA R9, R9, R13, R12 ;  /* 0x0000000d09097223 */ /* 0x000fe2000000000c */
[----:B-1----:R-:W-:Y:S06]  /*1af0*/  @!P0 BRA `(.L_x_41) ;  /* 0x0000000000108947 */ /* 0x002fec0003800000 */
[----:B------:R-:W-:Y:S01]  /*1b00*/  FADD R4, -R4, -RZ ;  /* 0x800000ff04047221 */ /* 0x000fe20000000100 */
[----:B------:R-:W-:-:S07]  /*1b10*/  MOV R12, 0x1b30 ;  /* 0x00001b30000c7802 */ /* 0x000fce0000000f00 */
[----:B------:R-:W-:Y:S05]  /*1b20*/  CALL.REL.NOINC `($__internal_1_$__cuda_sm3x_div_rn_noftz_f32_slowpath) ;  /* 0x0000001000847944 */ /* 0x000fea0003c00000 */
[----:B------:R-:W-:-:S07]  /*1b30*/  IMAD.MOV.U32 R9, RZ, RZ, R3 ;  /* 0x000000ffff097224 */ /* 0x000fce00078e0003 */
.L_x_41:
[----:B------:R-:W-:Y:S05]  /*1b40*/  BSYNC.RECONVERGENT B2 ;  /* 0x0000000000027941 */ /* 0x000fea0003800200 */
.L_x_40:
[----:B------:R-:W-:Y:S01]  /*1b50*/  MOV R4, 0x3bbb989d ;  /* 0x3bbb989d00047802 */ /* 0x000fe20000000f00 */
[----:B------:R-:W-:Y:S01]  /*1b60*/  IMAD.MOV.U32 R12, RZ, RZ, 0x437c0000 ;  /* 0x437c0000ff0c7424 */ /* 0x000fe200078e00ff */
[----:B------:R-:W-:Y:S01]  /*1b70*/  SHF.R.U32.HI R8, RZ, 0x2, R8 ;  /* 0x00000002ff087819 */ /* 0x000fe20000011608 */
[----:B------:R-:W-:Y:S02]  /*1b80*/  IMAD.SHL.U32 R13, R6, 0x10, RZ ;  /* 0x00000010060d7824 */ /* 0x000fe400078e00ff */
[----:B------:R-:W-:Y:S01]  /*1b90*/  FFMA.SAT R3, R9, R4, 0.5 ;  /* 0x3f00000009037423 */ /* 0x000fe20000002004 */
[----:B------:R-:W-:-:S03]  /*1ba0*/  LOP3.LUT R8, R8, 0x159a55e5, R5, 0x96, !PT ;  /* 0x159a55e508087812 */ /* 0x000fc600078e9605 */
[----:B------:R-:W-:-:S04]  /*1bb0*/  FFMA.RM R3, R3, R12, 12582913 ;  /* 0x4b40000103037423 */ /* 0x000fc8000000400c */
[C---:B------:R-:W-:Y:S01]  /*1bc0*/  FADD R4, R3.reuse, -12583039 ;  /* 0xcb40007f03047421 */ /* 0x040fe20000000000 */
[----:B------:R-:W-:-:S03]  /*1bd0*/  IMAD.SHL.U32 R3, R3, 0x800000, RZ ;  /* 0x0080000003037824 */ /* 0x000fc600078e00ff */
[----:B------:R-:W-:-:S04]  /*1be0*/  FFMA R4, R9, 1.4426950216293334961, -R4 ;  /* 0x3fb8aa3b09047823 */ /* 0x000fc80000000804 */
[----:B------:R-:W-:Y:S01]  /*1bf0*/  FFMA R4, R9, 1.925963033500011079e-08, R4 ;  /* 0x32a5706009047823 */ /* 0x000fe20000000004 */
[----:B------:R-:W-:-:S04]  /*1c00*/  SHF.L.U32 R9, R8, 0x1, RZ ;  /* 0x0000000108097819 */ /* 0x000fc800000006ff */
[----:B------:R-:W-:Y:S01]  /*1c10*/  LOP3.LUT R9, R8, R9, R13, 0x96, !PT ;  /* 0x0000000908097212 */ /* 0x000fe200078e960d */
[----:B------:R-:W0:Y:S03]  /*1c20*/  MUFU.EX2 R4, R4 ;  /* 0x0000000400047308 */ /* 0x000e260000000800 */
[----:B------:R-:W-:-:S04]  /*1c30*/  LOP3.LUT R6, R9, R6, RZ, 0x3c, !PT ;  /* 0x0000000609067212 */ /* 0x000fc800078e3cff */
[----:B------:R-:W-:Y:S01]  /*1c40*/  IADD3 R6, PT, PT, R5, -0x25fe145e, R6 ;  /* 0xda01eba205067810 */ /* 0x000fe20007ffe006 */
[----:B------:R-:W-:-:S03]  /*1c50*/  IMAD.MOV.U32 R5, RZ, RZ, 0x2f800000 ;  /* 0x2f800000ff057424 */ /* 0x000fc600078e00ff */
[----:B------:R-:W-:-:S05]  /*1c60*/  I2FP.F32.U32 R6, R6 ;  /* 0x0000000600067245 */ /* 0x000fca0000201000 */
[----:B------:R-:W-:Y:S01]  /*1c70*/  FFMA R6, R6, R5, 1.1641532182693481445e-10 ;  /* 0x2f00000006067423 */ /* 0x000fe20000000005 */
[----:B0-----:R-:W-:-:S05]  /*1c80*/  FMUL R3, R3, R4 ;  /* 0x0000000403037220 */ /* 0x001fca0000400000 */
[----:B------:R-:W-:-:S13]  /*1c90*/  FSETP.GEU.AND P0, PT, R6, R3, PT ;  /* 0x000000030600720b */ /* 0x000fda0003f0e000 */
[----:B------:R-:W-:Y:S05]  /*1ca0*/  @P0 BREAK.RELIABLE B1 ;  /* 0x0000000000010942 */ /* 0x000fea0003800100 */
[----:B------:R-:W-:Y:S05]  /*1cb0*/  @P0 BRA `(.L_x_42) ;  /* 0x0000000000080947 */ /* 0x000fea0003800000 */
.L_x_39:
[----:B------:R-:W-:Y:S05]  /*1cc0*/  BSYNC.RELIABLE B1 ;  /* 0x0000000000017941 */ /* 0x000fea0003800100 */
.L_x_38:
[----:B------:R0:W-:Y:S02]  /*1cd0*/  STG.E desc[UR8][R10.64], R7 ;  /* 0x000000070a007986 */ /* 0x0001e4000c101908 */
.L_x_42:
[----:B------:R-:W-:Y:S05]  /*1ce0*/  BSYNC.RECONVERGENT B0 ;  /* 0x0000000000007941 */ /* 0x000fea0003800200 */
.L_x_37:
[----:B------:R-:W-:Y:S05]  /*1cf0*/  WARPSYNC.ALL ;  /* 0x0000000000007948 */ /* 0x000fea0003800000 */
[----:B------:R-:W-:-:S13]  /*1d00*/  ISETP.NE.AND P0, PT, R2, RZ, PT ;  /* 0x000000ff0200720c */ /* 0x000fda0003f05270 */
[----:B------:R-:W-:Y:S05]  /*1d10*/  @P0 EXIT ;  /* 0x000000000000094d */ /* 0x000fea0003800000 */
[----:B------:R-:W1:Y:S01]  /*1d20*/  LDC.64 R4, c[0x0][0x380] ;  /* 0x0000e000ff047b82 */ /* 0x000e620000000a00 */
[----:B------:R-:W2:Y:S07]  /*1d30*/  LDCU.64 UR4, c[0x0][0x388] ;  /* 0x00007100ff0477ac */ /* 0x000eae0008000a00 */
[----:B0-----:R-:W0:Y:S01]  /*1d40*/  LDC.64 R6, c[0x0][0x390] ;  /* 0x0000e400ff067b82 */ /* 0x001e220000000a00 */
[----:B-1----:R1:W5:Y:S01]  /*1d50*/  LDG.E R2, desc[UR8][R4.64] ;  /* 0x0000000804027981 */ /* 0x002362000c1e1900 */
[----:B------:R-:W-:Y:S01]  /*1d60*/  HFMA2 R3, -RZ, RZ, 0, 0 ;  /* 0x00000000ff037431 */ /* 0x000fe200000001ff */
[----:B--2---:R-:W-:Y:S01]  /*1d70*/  UIADD3 UR4, UP0, UPT, UR4, 0x20, URZ ;  /* 0x0000002004047890 */ /* 0x004fe2000ff1e0ff */
[----:B------:R-:W-:-:S03]  /*1d80*/  IMAD.MOV.U32 R8, RZ, RZ, RZ ;  /* 0x000000ffff087224 */ /* 0x000fc600078e00ff */
[----:B------:R-:W-:Y:S01]  /*1d90*/  UIADD3.X UR5, UPT, UPT, URZ, UR5, URZ, UP0, !UPT ;  /* 0x00000005ff057290 */ /* 0x000fe200087fe4ff */
[----:B0-----:R-:W-:-:S11]  /*1da0*/  IMAD.WIDE.U32 R14, R14, 0x4, R6 ;  /* 0x000000040e0e7825 */ /* 0x001fd600078e0006 */
.L_x_48:
[----:B-1---5:R-:W0:Y:S02]  /*1db0*/  LDC.64 R4, c[0x0][0x380] ;  /* 0x0000e000ff047b82 */ /* 0x022e240000000a00 */
[----:B0-----:R-:W-:-:S06]  /*1dc0*/  IMAD.WIDE.U32 R4, R3, 0x4, R4 ;  /* 0x0000000403047825 */ /* 0x001fcc00078e0004 */
[----:B------:R-:W2:Y:S01]  /*1dd0*/  LDG.E R5, desc[UR8][R4.64+0x4] ;  /* 0x0000040804057981 */ /* 0x000ea2000c1e1900 */
[----:B------:R-:W-:Y:S01]  /*1de0*/  IADD3 R6, PT, PT, R3, 0x1, RZ ;  /* 0x0000000103067810 */ /* 0x000fe20007ffe0ff */
[----:B------:R-:W-:Y:S01]  /*1df0*/  IMAD.MOV.U32 R7, RZ, RZ, R3 ;  /* 0x000000ffff077224 */ /* 0x000fe200078e0003 */
[----:B-----5:R-:W-:Y:S02]  /*1e00*/  MOV R9, R2 ;  /* 0x0000000200097202 */ /* 0x020fe40000000f00 */
[----:B------:R-:W-:Y:S01]  /*1e10*/  ISETP.NE.AND P0, PT, R6, UR6, PT ;  /* 0x0000000606007c0c */ /* 0x000fe2000bf05270 */
[----:B------:R-:W-:Y:S01]  /*1e20*/  IMAD.MOV.U32 R3, RZ, RZ, R6 ;  /* 0x000000ffff037224 */ /* 0x000fe200078e0006 */
[-C--:B--2---:R-:W-:Y:S02]  /*1e30*/  ISETP.GE.U32.AND P1, PT, R2, R5.reuse, PT ;  /* 0x000000050200720c */ /* 0x084fe40003f26070 */
[----:B------:R-:W-:-:S11]  /*1e40*/  MOV R2, R5 ;  /* 0x0000000500027202 */ /* 0x000fd60000000f00 */
[----:B------:R-:W-:Y:S05]  /*1e50*/  @P1 BRA `(.L_x_43) ;  /* 0x0000000c00a01947 */ /* 0x000fea0003800000 */
[----:B------:R-:W-:-:S06]  /*1e60*/  IMAD.WIDE.U32 R4, R7, 0x4, R14 ;  /* 0x0000000407047825 */ /* 0x000fcc00078e000e */
[----:B------:R0:W5:Y:S01]  /*1e70*/  LDG.E R4, desc[UR8][R4.64] ;  /* 0x0000000804047981 */ /* 0x000162000c1e1900 */
[C---:B------:R-:W-:Y:S01]  /*1e80*/  IADD3 R10, PT, PT, -R2.reuse, R9, RZ ;  /* 0x00000009020a7210 */ /* 0x040fe20007ffe1ff */
[----:B------:R-:W-:-:S03]  /*1e90*/  IMAD.IADD R6, R2, 0x1, -R9 ;  /* 0x0000000102067824 */ /* 0x000fc600078e0a09 */
[----:B------:R-:W-:Y:S02]  /*1ea0*/  ISETP.GT.U32.AND P2, PT, R10, -0x10, PT ;  /* 0xfffffff00a00780c */ /* 0x000fe40003f44070 */
[----:B------:R-:W-:-:S04]  /*1eb0*/  LOP3.LUT R7, R6, 0xf, RZ, 0xc0, !PT ;  /* 0x0000000f06077812 */ /* 0x000fc800078ec0ff */
[----:B------:R-:W-:-:S07]  /*1ec0*/  ISETP.NE.AND P1, PT, R7, RZ, PT ;  /* 0x000000ff0700720c */ /* 0x000fce0003f25270 */
[----:B0-----:R-:W-:Y:S06]  /*1ed0*/  @P2 BRA `(.L_x_44) ;  /* 0x0000000400b42947 */ /* 0x001fec0003800000 */
[----:B------:R-:W-:Y:S01]  /*1ee0*/  MOV R11, UR5 ;  /* 0x00000005000b7c02 */ /* 0x000fe20008000f00 */
[----:B------:R-:W-:Y:S01]  /*1ef0*/  IMAD.U32 R10, RZ, RZ, UR4 ;  /* 0x00000004ff0a7e24 */ /* 0x000fe2000f8e00ff */
[----:B------:R-:W-:-:S03]  /*1f00*/  LOP3.LUT R5, R6, 0xfffffff0, RZ, 0xc0, !PT ;  /* 0xfffffff006057812 */ /* 0x000fc600078ec0ff */
[----:B------:R-:W-:-:S04]  /*1f10*/  IMAD.WIDE.U32 R10, R9, 0x4, R10 ;  /* 0x00000004090a7825 */ /* 0x000fc800078e000a */
[----:B------:R-:W-:Y:S01]  /*1f20*/  IMAD.MOV R5, RZ, RZ, -R5 ;  /* 0x000000ffff057224 */ /* 0x000fe200078e0a05 */
[----:B------:R-:W-:Y:S01]  /*1f30*/  MOV R16, R10 ;  /* 0x0000000a00107202 */ /* 0x000fe20000000f00 */
[----:B------:R-:W-:-:S07]  /*1f40*/  IMAD.MOV.U32 R17, RZ, RZ, R11 ;  /* 0x000000ffff117224 */ /* 0x000fce00078e000b */
.L_x_45:
[----:B------:R-:W2:Y:S04]  /*1f50*/  LDG.E R23, desc[UR8][R16.64+-0x20] ;  /* 0xffffe00810177981 */ /* 0x000ea8000c1e1900 */
[----:B------:R-:W3:Y:S04]  /*1f60*/  LDG.E R25, desc[UR8][R16.64+-0x1c] ;  /* 0xffffe40810197981 */ /* 0x000ee8000c1e1900 */
[----:B------:R-:W4:Y:S04]  /*1f70*/  LDG.E R19, desc[UR8][R16.64+-0x18] ;  /* 0xffffe80810137981 */ /* 0x000f28000c1e1900 */
[----:B------:R-:W4:Y:S04]  /*1f80*/  LDG.E R27, desc[UR8][R16.64+-0x8] ;  /* 0xfffff808101b7981 */ /* 0x000f28000c1e1900 */
[----:B------:R-:W4:Y:S04]  /*1f90*/  LDG.E R10, desc[UR8][R16.64] ;  /* 0x00000008100a7981 */ /* 0x000f28000c1e1900 */
[----:B------:R-:W4:Y:S04]  /*1fa0*/  LDG.E R26, desc[UR8][R16.64+0x8] ;  /* 0x00000808101a7981 */ /* 0x000f28000c1e1900 */
[----:B------:R-:W4:Y:S04]  /*1fb0*/  LDG.E R21, desc[UR8][R16.64+-0x14] ;  /* 0xffffec0810157981 */ /* 0x000f28000c1e1900 */
[----:B------:R-:W4:Y:S04]  /*1fc0*/  LDG.E R13, desc[UR8][R16.64+-0xc] ;  /* 0xfffff408100d7981 */ /* 0x000f28000c1e1900 */
[----:B------:R-:W4:Y:S04]  /*1fd0*/  LDG.E R29, desc[UR8][R16.64+-0x4] ;  /* 0xfffffc08101d7981 */ /* 0x000f28000c1e1900 */
[----:B------:R-:W4:Y:S04]  /*1fe0*/  LDG.E R12, desc[UR8][R16.64+0x4] ;  /* 0x00000408100c7981 */ /* 0x000f28000c1e1900 */
[----:B------:R-:W4:Y:S01]  /*1ff0*/  LDG.E R28, desc[UR8][R16.64+0xc] ;  /* 0x00000c08101c7981 */ /* 0x000f22000c1e1900 */
[----:B--2---:R-:W-:-:S06]  /*2000*/  IMAD.WIDE.U32 R22, R23, 0x4, R14 ;  /* 0x0000000417167825 */ /* 0x004fcc00078e000e */
[----:B------:R-:W2:Y:S01]  /*2010*/  LDG.E R23, desc[UR8][R22.64] ;  /* 0x0000000816177981 */ /* 0x000ea2000c1e1900 */
[----:B---3--:R-:W-:-:S04]  /*2020*/  IMAD.WIDE.U32 R24, R25, 0x4, R14 ;  /* 0x0000000419187825 */ /* 0x008fc800078e000e */
[----:B----4-:R-:W-:Y:S01]  /*2030*/  IMAD.WIDE.U32 R18, R19, 0x4, R14 ;  /* 0x0000000413127825 */ /* 0x010fe200078e000e */
[----:B------:R-:W3:Y:S04]  /*2040*/  LDG.E R11, desc[UR8][R24.64] ;  /* 0x00000008180b7981 */ /* 0x000ee8000c1e1900 */
[----:B------:R0:W4:Y:S04]  /*2050*/  LDG.E R20, desc[UR8][R18.64] ;  /* 0x0000000812147981 */ /* 0x000128000c1e1900 */
[----:B------:R-:W4:Y:S04]  /*2060*/  LDG.E R22, desc[UR8][R16.64+0x14] ;  /* 0x0000140810167981 */ /* 0x000f28000c1e1900 */
[----:B------:R-:W4:Y:S04]  /*2070*/  LDG.E R24, desc[UR8][R16.64+0x10] ;  /* 0x0000100810187981 */ /* 0x000f28000c1e1900 */
[----:B------:R-:W4:Y:S01]  /*2080*/  LDG.E R19, desc[UR8][R16.64+-0x10] ;  /* 0xfffff00810137981 */ /* 0x000f22000c1e1900 */
[----:B0-----:R-:W-:-:S02]  /*2090*/  IADD3 R18, PT, PT, R8, 0x1, RZ ;  /* 0x0000000108127810 */ /* 0x001fc40007ffe0ff */
[-C--:B--2--5:R-:W-:Y:S02]  /*20a0*/  ISETP.NE.AND P2, PT, R23, R4.reuse, PT ;  /* 0x000000041700720c */ /* 0x0a4fe40003f45270 */
[----:B------:R-:W2:Y:S11]  /*20b0*/  LDG.E R23, desc[UR8][R16.64+0x18] ;  /* 0x0000180810177981 */ /* 0x000eb6000c1e1900 */
[----:B------:R-:W-:Y:S01]  /*20c0*/  @P2 IMAD.MOV R18, RZ, RZ, R8 ;  /* 0x000000ffff122224 */ /* 0x000fe200078e0208 */
[----:B---3--:R-:W-:-:S02]  /*20d0*/  ISETP.NE.AND P2, PT, R11, R4, PT ;  /* 0x000000040b00720c */ /* 0x008fc40003f45270 */
[----:B----4-:R-:W-:Y:S02]  /*20e0*/  ISETP.NE.AND P3, PT, R20, R4, PT ;  /* 0x000000041400720c */ /* 0x010fe40003f65270 */
[----:B------:R-:W-:-:S09]  /*20f0*/  IADD3 R11, PT, PT, R18, 0x1, RZ ;  /* 0x00000001120b7810 */ /* 0x000fd20007ffe0ff */
[----:B------:R-:W-:Y:S02]  /*2100*/  @P2 IMAD.MOV R11, RZ, RZ, R18 ;  /* 0x000000ffff0b2224 */ /* 0x000fe400078e0212 */
[----:B------:R-:W-:-:S03]  /*2110*/  IMAD.WIDE.U32 R18, R19, 0x4, R14 ;  /* 0x0000000413127825 */ /* 0x000fc600078e000e */
[----:B------:R-:W-:Y:S01]  /*2120*/  IADD3 R8, PT, PT, R11, 0x1, RZ ;  /* 0x000000010b087810 */ /* 0x000fe20007ffe0ff */
[----:B------:R-:W-:Y:S02]  /*2130*/  @P3 IMAD.MOV R8, RZ, RZ, R11 ;  /* 0x000000ffff083224 */ /* 0x000fe400078e020b */
[----:B------:R0:W3:Y:S02]  /*2140*/  LDG.E R11, desc[UR8][R18.64] ;  /* 0x00000008120b7981 */ /* 0x0000e4000c1e1900 */
[----:B0-----:R-:W-:-:S05]  /*2150*/  IMAD.WIDE.U32 R18, R27, 0x4, R14 ;  /* 0x000000041b127825 */ /* 0x001fca00078e000e */
[----:B------:R0:W4:Y:S01]  /*2160*/  LDG.E R27, desc[UR8][R18.64] ;  /* 0x00000008121b7981 */ /* 0x000122000c1e1900 */
[----:B------:R-:W-:-:S05]  /*2170*/  IMAD.WIDE.U32 R20, R21, 0x4, R14 ;  /* 0x0000000415147825 */ /* 0x000fca00078e000e */
[----:B------:R-:W3:Y:S01]  /*2180*/  LDG.E R25, desc[UR8][R20.64] ;  /* 0x0000000814197981 */ /* 0x000ee2000c1e1900 */
[----:B0-----:R-:W-:-:S05]  /*2190*/  IMAD.WIDE.U32 R18, R10, 0x4, R14 ;  /* 0x000000040a127825 */ /* 0x001fca00078e000e */
[----:B------:R0:W4:Y:S02]  /*21a0*/  LDG.E R10, desc[UR8][R18.64] ;  /* 0x00000008120a7981 */ /* 0x000124000c1e1900 */
[----:B0-----:R-:W-:-:S05]  /*21b0*/  IMAD.WIDE.U32 R18, R26, 0x4, R14 ;  /* 0x000000041a127825 */ /* 0x001fca00078e000e */
[----:B------:R0:W4:Y:S02]  /*21c0*/  LDG.E R26, desc[UR8][R18.64] ;  /* 0x00000008121a7981 */ /* 0x000124000c1e1900 */
[--C-:B0-----:R-:W-:Y:S02]  /*21d0*/  IMAD.WIDE.U32 R18, R24, 0x4, R14.reuse ;  /* 0x0000000418127825 */ /* 0x101fe400078e000e */
[----:B------:R-:W4:Y:S02]  /*21e0*/  LDG.E R24, desc[UR8][R16.64+0x1c] ;  /* 0x00001c0810187981 */ /* 0x000f24000c1e1900 */
[--C-:B------:R-:W-:Y:S02]  /*21f0*/  IMAD.WIDE.U32 R20, R13, 0x4, R14.reuse ;  /* 0x000000040d147825 */ /* 0x100fe400078e000e */
[----:B------:R-:W4:Y:S04]  /*2200*/  LDG.E R19, desc[UR8][R18.64] ;  /* 0x0000000812137981 */ /* 0x000f28000c1e1900 */
[----:B------:R0:W4:Y:S02]  /*2210*/  LDG.E R13, desc[UR8][R20.64] ;  /* 0x00000008140d7981 */ /* 0x000124000c1e1900 */
[----:B0-----:R-:W-:-:S05]  /*2220*/  IMAD.WIDE.U32 R20, R29, 0x4, R14 ;  /* 0x000000041d147825 */ /* 0x001fca00078e000e */
[----:B------:R0:W4:Y:S02]  /*2230*/  LDG.E R29, desc[UR8][R20.64] ;  /* 0x00000008141d7981 */ /* 0x000124000c1e1900 */
[----:B0-----:R-:W-:-:S05]  /*2240*/  IMAD.WIDE.U32 R20, R12, 0x4, R14 ;  /* 0x000000040c147825 */ /* 0x001fca00078e000e */
[----:B------:R0:W4:Y:S02]  /*2250*/  LDG.E R12, desc[UR8][R20.64] ;  /* 0x00000008140c7981 */ /* 0x000124000c1e1900 */
[----:B0-----:R-:W-:-:S05]  /*2260*/  IMAD.WIDE.U32 R20, R28, 0x4, R14 ;  /* 0x000000041c147825 */ /* 0x001fca00078e000e */
[----:B------:R0:W4:Y:S02]  /*2270*/  LDG.E R28, desc[UR8][R20.64] ;  /* 0x00000008141c7981 */ /* 0x000124000c1e1900 */
[----:B0-----:R-:W-:-:S06]  /*2280*/  IMAD.WIDE.U32 R20, R22, 0x4, R14 ;  /* 0x0000000416147825 */ /* 0x001fcc00078e000e */
[----:B------:R-:W4:Y:S01]  /*2290*/  LDG.E R21, desc[UR8][R20.64] ;  /* 0x0000000814157981 */ /* 0x000f22000c1e1900 */
[----:B--2---:R-:W-:-:S06]  /*22a0*/  IMAD.WIDE.U32 R22, R23, 0x4, R14 ;  /* 0x0000000417167825 */ /* 0x004fcc00078e000e */
[----:B------:R-:W2:Y:S01]  /*22b0*/  LDG.E R23, desc[UR8][R22.64] ;  /* 0x0000000816177981 */ /* 0x000ea2000c1e1900 */
[----:B---3--:R-:W-:Y:S01]  /*22c0*/  ISETP.NE.AND P2, PT, R25, R4, PT ;  /* 0x000000041900720c */ /* 0x008fe20003f45270 */
[----:B----4-:R-:W-:-:S06]  /*22d0*/  IMAD.WIDE.U32 R24, R24, 0x4, R14 ;  /* 0x0000000418187825 */ /* 0x010fcc00078e000e */
[----:B------:R-:W3:Y:S01]  /*22e0*/  LDG.E R25, desc[UR8][R24.64] ;  /* 0x0000000818197981 */ /* 0x000ee2000c1e1900 */
[----:B------:R-:W-:Y:S02]  /*22f0*/  ISETP.NE.AND P3, PT, R11, R4, PT ;  /* 0x000000040b00720c */ /* 0x000fe40003f65270 */
[----:B------:R-:W-:-:S03]  /*2300*/  IADD3 R11, PT, PT, R8, 0x1, RZ ;  /* 0x00000001080b7810 */ /* 0x000fc60007ffe0ff */
[----:B------:R-:W-:Y:S01]  /*2310*/  @P2 IMAD.MOV R11, RZ, RZ, R8 ;  /* 0x000000ffff0b2224 */ /* 0x000fe200078e0208 */
[----:B------:R-:W-:-:S04]  /*2320*/  ISETP.NE.AND P2, PT, R13, R4, PT ;  /* 0x000000040d00720c */ /* 0x000fc80003f45270 */
[----:B------:R-:W-:-:S03]  /*2330*/  IADD3 R8, PT, PT, R11, 0x1, RZ ;  /* 0x000000010b087810 */ /* 0x000fc60007ffe0ff */
[----:B------:R-:W-:Y:S01]  /*2340*/  @P3 IMAD.MOV R8, RZ, RZ, R11 ;  /* 0x000000ffff083224 */ /* 0x000fe200078e020b */
[----:B------:R-:W-:-:S04]  /*2350*/  ISETP.NE.AND P3, PT, R27, R4, PT ;  /* 0x000000041b00720c */ /* 0x000fc80003f65270 */
[----:B------:R-:W-:Y:S01]  /*2360*/  IADD3 R11, PT, PT, R8, 0x1, RZ ;  /* 0x00000001080b7810 */ /* 0x000fe20007ffe0ff */
        /* <DEDUP_REMOVED lines=21> */
[----:B------:R-:W-:Y:S02]  /*24c0*/  @P3 IMAD.MOV R8, RZ, RZ, R10 ;  /* 0x000000ffff083224 */ /* 0x000fe400078e020a */
[----:B------:R-:W-:-:S03]  /*24d0*/  VIADD R5, R5, 0x10 ;  /* 0x0000001005057836 */ /* 0x000fc60000000000 */
[----:B------:R-:W-:Y:S01]  /*24e0*/  IADD3 R10, PT, PT, R8, 0x1, RZ ;  /* 0x00000001080a7810 */ /* 0x000fe20007ffe0ff */
[----:B------:R-:W-:-:S05]  /*24f0*/  @P2 IMAD.MOV R10, RZ, RZ, R8 ;  /* 0x000000ffff0a2224 */ /* 0x000fca00078e0208 */
[----:B------:R-:W-:Y:S02]  /*2500*/  IADD3 R11, PT, PT, R10, 0x1, RZ ;  /* 0x000000010a0b7810 */ /* 0x000fe40007ffe0ff */
[----:B------:R-:W-:Y:S02]  /*2510*/  IADD3 R16, P4, PT, R16, 0x40, RZ ;  /* 0x0000004010107810 */ /* 0x000fe40007f9e0ff */
[----:B------:R-:W-:Y:S02]  /*2520*/  IADD3 R9, PT, PT, R9, 0x10, RZ ;  /* 0x0000001009097810 */ /* 0x000fe40007ffe0ff */
[----:B------:R-:W-:Y:S02]  /*2530*/  IADD3.X R17, PT, PT, RZ, R17, RZ, P4, !PT ;  /* 0x00000011ff117210 */ /* 0x000fe400027fe4ff */
[----:B--2---:R-:W-:-:S13]  /*2540*/  ISETP.NE.AND P3, PT, R23, R4, PT ;  /* 0x000000041700720c */ /* 0x004fda0003f65270 */
[----:B------:R-:W-:Y:S02]  /*2550*/  @P3 IADD3 R11, PT, PT, R10, RZ, RZ ;  /* 0x000000ff0a0b3210 */ /* 0x000fe40007ffe0ff */
[----:B------:R-:W-:-:S03]  /*2560*/  ISETP.NE.AND P3, PT, R5, RZ, PT ;  /* 0x000000ff0500720c */ /* 0x000fc60003f65270 */
[----:B------:R-:W-:Y:S01]  /*2570*/  VIADD R8, R11, 0x1 ;  /* 0x000000010b087836 */ /* 0x000fe20000000000 */
[----:B---3--:R-:W-:-:S13]  /*2580*/  ISETP.NE.AND P2, PT, R25, R4, PT ;  /* 0x000000041900720c */ /* 0x008fda0003f45270 */
[----:B------:R-:W-:Y:S01]  /*2590*/  @P2 IMAD.MOV R8, RZ, RZ, R11 ;  /* 0x000000ffff082224 */ /* 0x000fe200078e020b */
[----:B------:R-:W-:Y:S06]  /*25a0*/  @P3 BRA `(.L_x_45) ;  /* 0xfffffff800683947 */ /* 0x000fec000383ffff */
.L_x_44:
[----:B------:R-:W-:Y:S05]  /*25b0*/  @!P1 BRA `(.L_x_43) ;  /* 0x0000000400c89947 */ /* 0x000fea0003800000 */
[----:B------:R-:W-:Y:S02]  /*25c0*/  ISETP.GE.U32.AND P2, PT, R7, 0x8, PT ;  /* 0x000000080700780c */ /* 0x000fe40003f46070 */
        /* <DEDUP_REMOVED lines=8> */
[----:B------:R-:W4:Y:S04]  /*2650*/  LDG.E R13, desc[UR8][R26.64+0xc] ;  /* 0x00000c081a0d7981 */ /* 0x000f28000c1e1900 */
[----:B------:R-:W4:Y:S04]  /*2660*/  LDG.E R17, desc[UR8][R26.64+0x10] ;  /* 0x000010081a117981 */ /* 0x000f28000c1e1900 */
[----:B------:R-:W4:Y:S04]  /*2670*/  LDG.E R19, desc[UR8][R26.64+0x14] ;  /* 0x000014081a137981 */ /* 0x000f28000c1e1900 */
[----:B------:R-:W4:Y:S04]  /*2680*/  LDG.E R23, desc[UR8][R26.64+0x18] ;  /* 0x000018081a177981 */ /* 0x000f28000c1e1900 */
[----:B------:R-:W4:Y:S01]  /*2690*/  LDG.E R7, desc[UR8][R26.64+0x1c] ;  /* 0x00001c081a077981 */ /* 0x000f22000c1e1900 */
[----:B--2---:R-:W-:-:S04]  /*26a0*/  IMAD.WIDE.U32 R28, R29, 0x4, R14 ;  /* 0x000000041d1c7825 */ /* 0x004fc800078e000e */
[--C-:B---3--:R-:W-:Y:S01]  /*26b0*/  IMAD.WIDE.U32 R20, R21, 0x4, R14.reuse ;  /* 0x0000000415147825 */ /* 0x108fe200078e000e */
[----:B------:R-:W2:Y:S03]  /*26c0*/  LDG.E R5, desc[UR8][R28.64] ;  /* 0x000000081c057981 */ /* 0x000ea6000c1e1900 */
[--C-:B----4-:R-:W-:Y:S02]  /*26d0*/  IMAD.WIDE.U32 R10, R11, 0x4, R14.reuse ;  /* 0x000000040b0a7825 */ /* 0x110fe400078e000e */
[----:B------:R-:W3:Y:S02]  /*26e0*/  LDG.E R21, desc[UR8][R20.64] ;  /* 0x0000000814157981 */ /* 0x000ee4000c1e1900 */
[--C-:B------:R-:W-:Y:S02]  /*26f0*/  IMAD.WIDE.U32 R12, R13, 0x4, R14.reuse ;  /* 0x000000040d0c7825 */ /* 0x100fe400078e000e */
[----:B------:R-:W4:Y:S02]  /*2700*/  LDG.E R11, desc[UR8][R10.64] ;  /* 0x000000080a0b7981 */ /* 0x000f24000c1e1900 */
[----:B------:R-:W-:-:S02]  /*2710*/  IMAD.WIDE.U32 R16, R17, 0x4, R14 ;  /* 0x0000000411107825 */ /* 0x000fc400078e000e */
[----:B------:R-:W4:Y:S02]  /*2720*/  LDG.E R13, desc[UR8][R12.64] ;  /* 0x000000080c0d7981 */ /* 0x000f24000c1e1900 */
[--C-:B------:R-:W-:Y:S02]  /*2730*/  IMAD.WIDE.U32 R18, R19, 0x4, R14.reuse ;  /* 0x0000000413127825 */ /* 0x100fe400078e000e */
[----:B------:R-:W4:Y:S02]  /*2740*/  LDG.E R17, desc[UR8][R16.64] ;  /* 0x0000000810117981 */ /* 0x000f24000c1e1900 */
[--C-:B------:R-:W-:Y:S02]  /*2750*/  IMAD.WIDE.U32 R22, R23, 0x4, R14.reuse ;  /* 0x0000000417167825 */ /* 0x100fe400078e000e */
[----:B------:R-:W4:Y:S02]  /*2760*/  LDG.E R19, desc[UR8][R18.64] ;  /* 0x0000000812137981 */ /* 0x000f24000c1e1900 */
[----:B------:R-:W-:-:S02]  /*2770*/  IMAD.WIDE.U32 R26, R7, 0x4, R14 ;  /* 0x00000004071a7825 */ /* 0x000fc400078e000e */
[----:B------:R-:W4:Y:S04]  /*2780*/  LDG.E R23, desc[UR8][R22.64] ;  /* 0x0000000816177981 */ /* 0x000f28000c1e1900 */
[----:B------:R-:W4:Y:S01]  /*2790*/  LDG.E R27, desc[UR8][R26.64] ;  /* 0x000000081a1b7981 */ /* 0x000f22000c1e1900 */
[----:B------:R-:W-:Y:S02]  /*27a0*/  IADD3 R9, PT, PT, R9, 0x8, RZ ;  /* 0x0000000809097810 */ /* 0x000fe40007ffe0ff */
[-C--:B--2--5:R-:W-:Y:S01]  /*27b0*/  ISETP.NE.AND P2, PT, R5, R4.reuse, PT ;  /* 0x000000040500720c */ /* 0x0a4fe20003f45270 */
[----:B------:R-:W-:Y:S01]  /*27c0*/  VIADD R5, R8, 0x1 ;  /* 0x0000000108057836 */ /* 0x000fe20000000000 */
[----:B---3--:R-:W-:-:S11]  /*27d0*/  ISETP.NE.AND P3, PT, R21, R4, PT ;  /* 0x000000041500720c */ /* 0x008fd60003f65270 */
[----:B------:R-:W-:Y:S02]  /*27e0*/  @P2 IADD3 R5, PT, PT, R8, RZ, RZ ;  /* 0x000000ff08052210 */ /* 0x000fe40007ffe0ff */
[----:B----4-:R-:W-:-:S03]  /*27f0*/  ISETP.NE.AND P2, PT, R11, R4, PT ;  /* 0x000000040b00720c */ /* 0x010fc60003f45270 */
[C---:B------:R-:W-:Y:S01]  /*2800*/  VIADD R7, R5.reuse, 0x1 ;  /* 0x0000000105077836 */ /* 0x040fe20000000000 */
[----:B------:R-:W-:Y:S02]  /*2810*/  @P3 IADD3 R7, PT, PT, R5, RZ, RZ ;  /* 0x000000ff05073210 */ /* 0x000fe40007ffe0ff */
[----:B------:R-:W-:-:S03]  /*2820*/  ISETP.NE.AND P3, PT, R13, R4, PT ;  /* 0x000000040d00720c */ /* 0x000fc60003f65270 */
[----:B------:R-:W-:-:S04]  /*2830*/  VIADD R5, R7, 0x1 ;  /* 0x0000000107057836 */ /* 0x000fc80000000000 */
[----:B------:R-:W-:Y:S02]  /*2840*/  @P2 IADD3 R5, PT, PT, R7, RZ, RZ ;  /* 0x000000ff07052210 */ /* 0x000fe40007ffe0ff */
[----:B------:R-:W-:-:S03]  /*2850*/  ISETP.NE.AND P2, PT, R17, R4, PT ;  /* 0x000000041100720c */ /* 0x000fc60003f45270 */
        /* <DEDUP_REMOVED lines=10> */
[----:B------:R-:W-:-:S05]  /*2900*/  @P2 IADD3 R5, PT, PT, R7, RZ, RZ ;  /* 0x000000ff07052210 */ /* 0x000fca0007ffe0ff */
[----:B------:R-:W-:Y:S02]  /*2910*/  VIADD R8, R5, 0x1 ;  /* 0x0000000105087836 */ /* 0x000fe40000000000 */
[----:B------:R-:W-:-:S07]  /*2920*/  @P3 IMAD.MOV R8, RZ, RZ, R5 ;  /* 0x000000ffff083224 */ /* 0x000fce00078e0205 */
.L_x_46:
        /* <DEDUP_REMOVED lines=10> */
[----:B------:R-:W4:Y:S01]  /*29d0*/  LDG.E R21, desc[UR8][R10.64+0xc] ;  /* 0x00000c080a157981 */ /* 0x000f22000c1e1900 */
[----:B--2---:R-:W-:-:S04]  /*29e0*/  IMAD.WIDE.U32 R12, R13, 0x4, R14 ;  /* 0x000000040d0c7825 */ /* 0x004fc800078e000e */
[--C-:B---3--:R-:W-:Y:S02]  /*29f0*/  IMAD.WIDE.U32 R16, R17, 0x4, R14.reuse ;  /* 0x0000000411107825 */ /* 0x108fe400078e000e */
[----:B------:R-:W2:Y:S02]  /*2a00*/  LDG.E R13, desc[UR8][R12.64] ;  /* 0x000000080c0d7981 */ /* 0x000ea4000c1e1900 */
[--C-:B----4-:R-:W-:Y:S02]  /*2a10*/  IMAD.WIDE.U32 R18, R19, 0x4, R14.reuse ;  /* 0x0000000413127825 */ /* 0x110fe400078e000e */
[----:B------:R-:W3:Y:S02]  /*2a20*/  LDG.E R17, desc[UR8][R16.64] ;  /* 0x0000000810117981 */ /* 0x000ee4000c1e1900 */
[----:B------:R-:W-:Y:S02]  /*2a30*/  IMAD.WIDE.U32 R20, R21, 0x4, R14 ;  /* 0x0000000415147825 */ /* 0x000fe400078e000e */
[----:B------:R-:W4:Y:S04]  /*2a40*/  LDG.E R19, desc[UR8][R18.64] ;  /* 0x0000000812137981 */ /* 0x000f28000c1e1900 */
[----:B------:R-:W4:Y:S01]  /*2a50*/  LDG.E R21, desc[UR8][R20.64] ;  /* 0x0000000814157981 */ /* 0x000f22000c1e1900 */
[----:B------:R-:W-:Y:S01]  /*2a60*/  IADD3 R5, PT, PT, R8, 0x1, RZ ;  /* 0x0000000108057810 */ /* 0x000fe20007ffe0ff */
[----:B------:R-:W-:Y:S01]  /*2a70*/  VIADD R9, R9, 0x4 ;  /* 0x0000000409097836 */ /* 0x000fe20000000000 */
[----:B--2--5:R-:W-:-:S02]  /*2a80*/  ISETP.NE.AND P2, PT, R13, R4, PT ;  /* 0x000000040d00720c */ /* 0x024fc40003f45270 */
[----:B---3--:R-:W-:-:S11]  /*2a90*/  ISETP.NE.AND P3, PT, R17, R4, PT ;  /* 0x000000041100720c */ /* 0x008fd60003f65270 */
[----:B------:R-:W-:Y:S01]  /*2aa0*/  @P2 IMAD.MOV R5, RZ, RZ, R8 ;  /* 0x000000ffff052224 */ /* 0x000fe200078e0208 */
[----:B----4-:R-:W-:-:S04]  /*2ab0*/  ISETP.NE.AND P2, PT, R19, R4, PT ;  /* 0x000000041300720c */ /* 0x010fc80003f45270 */
[----:B------:R-:W-:Y:S01]  /*2ac0*/  IADD3 R7, PT, PT, R5, 0x1, RZ ;  /* 0x0000000105077810 */ /* 0x000fe20007ffe0ff */
[----:B------:R-:W-:Y:S01]  /*2ad0*/  @P3 IMAD.MOV R7, RZ, RZ, R5 ;  /* 0x000000ffff073224 */ /* 0x000fe200078e0205 */
[----:B------:R-:W-:-:S04]  /*2ae0*/  ISETP.NE.AND P3, PT, R21, R4, PT ;  /* 0x000000041500720c */ /* 0x000fc80003f65270 */
[----:B------:R-:W-:-:S03]  /*2af0*/  IADD3 R5, PT, PT, R7, 0x1, RZ ;  /* 0x0000000107057810 */ /* 0x000fc60007ffe0ff */
[----:B------:R-:W-:-:S05]  /*2b00*/  @P2 IMAD.MOV R5, RZ, RZ, R7 ;  /* 0x000000ffff052224 */ /* 0x000fca00078e0207 */
[C---:B------:R-:W-:Y:S02]  /*2b10*/  IADD3 R8, PT, PT, R5.reuse, 0x1, RZ ;  /* 0x0000000105087810 */ /* 0x040fe40007ffe0ff */
[----:B------:R-:W-:-:S07]  /*2b20*/  @P3 IADD3 R8, PT, PT, R5, RZ, RZ ;  /* 0x000000ff05083210 */ /* 0x000fce0007ffe0ff */
.L_x_47:
[----:B------:R-:W-:Y:S05]  /*2b30*/  @!P1 BRA `(.L_x_43) ;  /* 0x0000000000689947 */ /* 0x000fea0003800000 */
[----:B------:R-:W0:Y:S02]  /*2b40*/  LDC.64 R12, c[0x0][0x388] ;  /* 0x0000e200ff0c7b82 */ /* 0x000e240000000a00 */
[----:B0-----:R-:W-:-:S05]  /*2b50*/  IMAD.WIDE.U32 R12, R9, 0x4, R12 ;  /* 0x00000004090c7825 */ /* 0x001fca00078e000c */
[----:B------:R-:W2:Y:S02]  /*2b60*/  LDG.E R11, desc[UR8][R12.64] ;  /* 0x000000080c0b7981 */ /* 0x000ea4000c1e1900 */
[----:B--2---:R-:W-:-:S06]  /*2b70*/  IMAD.WIDE.U32 R10, R11, 0x4, R14 ;  /* 0x000000040b0a7825 */ /* 0x004fcc00078e000e */
[----:B------:R-:W2:Y:S01]  /*2b80*/  LDG.E R11, desc[UR8][R10.64] ;  /* 0x000000080a0b7981 */ /* 0x000ea2000c1e1900 */
[----:B------:R-:W-:Y:S01]  /*2b90*/  ISETP.NE.AND P2, PT, R6, 0x1, PT ;  /* 0x000000010600780c */ /* 0x000fe20003f45270 */
[----:B------:R-:W-:Y:S01]  /*2ba0*/  VIADD R5, R8, 0x1 ;  /* 0x0000000108057836 */ /* 0x000fe20000000000 */
[----:B--2--5:R-:W-:-:S13]  /*2bb0*/  ISETP.NE.AND P1, PT, R11, R4, PT ;  /* 0x000000040b00720c */ /* 0x024fda0003f25270 */
[----:B------:R-:W-:-:S05]  /*2bc0*/  @P1 IADD3 R5, PT, PT, R8, RZ, RZ ;  /* 0x000000ff08051210 */ /* 0x000fca0007ffe0ff */
[----:B------:R-:W-:Y:S01]  /*2bd0*/  IMAD.MOV.U32 R8, RZ, RZ, R5 ;  /* 0x000000ffff087224 */ /* 0x000fe200078e0005 */
[----:B------:R-:W-:Y:S06]  /*2be0*/  @!P2 BRA `(.L_x_43) ;  /* 0x00000000003ca947 */ /* 0x000fec0003800000 */
[----:B------:R-:W-:Y:S01]  /*2bf0*/  ISETP.NE.AND P2, PT, R6, 0x2, PT ;  /* 0x000000020600780c */ /* 0x000fe20003f45270 */
[----:B------:R-:W2:-:S12]  /*2c00*/  LDG.E R7, desc[UR8][R12.64+0x4] ;  /* 0x000004080c077981 */ /* 0x000e98000c1e1900 */
[----:B------:R-:W3:Y:S01]  /*2c10*/  @P2 LDG.E R11, desc[UR8][R12.64+0x8] ;  /* 0x000008080c0b2981 */ /* 0x000ee2000c1e1900 */
[----:B--2---:R-:W-:-:S06]  /*2c20*/  IMAD.WIDE.U32 R6, R7, 0x4, R14 ;  /* 0x0000000407067825 */ /* 0x004fcc00078e000e */
[----:B------:R-:W2:Y:S01]  /*2c30*/  LDG.E R7, desc[UR8][R6.64] ;  /* 0x0000000806077981 */ /* 0x000ea2000c1e1900 */
[----:B---3--:R-:W-:-:S06]  /*2c40*/  @P2 IMAD.WIDE.U32 R10, R11, 0x4, R14 ;  /* 0x000000040b0a2825 */ /* 0x008fcc00078e000e */
[----:B------:R-:W3:Y:S01]  /*2c50*/  @P2 LDG.E R11, desc[UR8][R10.64] ;  /* 0x000000080a0b2981 */ /* 0x000ee2000c1e1900 */
[----:B------:R-:W-:Y:S02]  /*2c60*/  IADD3 R5, PT, PT, R8, 0x1, RZ ;  /* 0x0000000108057810 */ /* 0x000fe40007ffe0ff */
[-C--:B--2---:R-:W-:Y:S02]  /*2c70*/  ISETP.NE.AND P1, PT, R7, R4.reuse, PT ;  /* 0x000000040700720c */ /* 0x084fe40003f25270 */
[----:B---3--:R-:W-:-:S11]  /*2c80*/  ISETP.NE.AND P3, PT, R11, R4, P2 ;  /* 0x000000040b00720c */ /* 0x008fd60001765270 */
[----:B------:R-:W-:-:S05]  /*2c90*/  @P1 IMAD.MOV R5, RZ, RZ, R8 ;  /* 0x000000ffff051224 */ /* 0x000fca00078e0208 */
[----:B------:R-:W-:-:S05]  /*2ca0*/  MOV R8, R5 ;  /* 0x0000000500087202 */ /* 0x000fca0000000f00 */
[C---:B------:R-:W-:Y:S01]  /*2cb0*/  @P2 VIADD R4, R8.reuse, 0x1 ;  /* 0x0000000108042836 */ /* 0x040fe20000000000 */
[----:B------:R-:W-:-:S05]  /*2cc0*/  @P3 IADD3 R4, PT, PT, R8, RZ, RZ ;  /* 0x000000ff08043210 */ /* 0x000fca0007ffe0ff */
[----:B------:R-:W-:-:S07]  /*2cd0*/  @P2 IMAD.MOV.U32 R8, RZ, RZ, R4 ;  /* 0x000000ffff082224 */ /* 0x000fce00078e0004 */
.L_x_43:
[----:B------:R-:W-:Y:S05]  /*2ce0*/  @P0 BRA `(.L_x_48) ;  /* 0xfffffff000300947 */ /* 0x000fea000383ffff */
[----:B------:R-:W0:Y:S01]  /*2cf0*/  LDC.64 R2, c[0x0][0x3a0] ;  /* 0x0000e800ff027b82 */ /* 0x000e220000000a00 */
[----:B------:R-:W-:Y:S01]  /*2d00*/  SHF.R.U32.HI R5, RZ, 0x1, R8 ;  /* 0x00000001ff057819 */ /* 0x000fe20000011608 */
[----:B0-----:R-:W-:-:S05]  /*2d10*/  IMAD.WIDE.U32 R2, R0, 0x4, R2 ;  /* 0x0000000400027825 */ /* 0x001fca00078e0002 */
[----:B------:R-:W-:Y:S01]  /*2d20*/  STG.E desc[UR8][R2.64], R5 ;  /* 0x0000000502007986 */ /* 0x000fe2000c101908 */
[----:B------:R-:W-:Y:S05]  /*2d30*/  EXIT ;  /* 0x000000000000794d */ /* 0x000fea0003800000 */
        .weak           $__internal_1_$__cuda_sm3x_div_rn_noftz_f32_slowpath
        .type           $__internal_1_$__cuda_sm3x_div_rn_noftz_f32_slowpath,@function
        .size           $__internal_1_$__cuda_sm3x_div_rn_noftz_f32_slowpath,(.L_x_62 - $__internal_1_$__cuda_sm3x_div_rn_noftz_f32_slowpath)
$__internal_1_$__cuda_sm3x_div_rn_noftz_f32_slowpath:
[----:B------:R-:W-:Y:S01]  /*2d40*/  SHF.R.U32.HI R13, RZ, 0x17, R3 ;  /* 0x00000017ff0d7819 */ /* 0x000fe20000011603 */
[----:B------:R-:W-:Y:S01]  /*2d50*/  BSSY.RECONVERGENT B3, `(.L_x_49) ;  /* 0x0000063000037945 */ /* 0x000fe20003800200 */
[----:B------:R-:W-:Y:S02]  /*2d60*/  SHF.R.U32.HI R9, RZ, 0x17, R4 ;  /* 0x00000017ff097819 */ /* 0x000fe40000011604 */
[----:B------:R-:W-:Y:S02]  /*2d70*/  LOP3.LUT R13, R13, 0xff, RZ, 0xc0, !PT ;  /* 0x000000ff0d0d7812 */ /* 0x000fe400078ec0ff */
[----:B------:R-:W-:Y:S02]  /*2d80*/  LOP3.LUT R19, R9, 0xff, RZ, 0xc0, !PT ;  /* 0x000000ff09137812 */ /* 0x000fe400078ec0ff */
[----:B------:R-:W-:Y:S02]  /*2d90*/  IADD3 R16, PT, PT, R13, -0x1, RZ ;  /* 0xffffffff0d107810 */ /* 0x000fe40007ffe0ff */
[----:B------:R-:W-:Y:S01]  /*2da0*/  MOV R15, R3 ;  /* 0x00000003000f7202 */ /* 0x000fe20000000f00 */
[----:B------:R-:W-:Y:S01]  /*2db0*/  VIADD R17, R19, 0xffffffff ;  /* 0xffffffff13117836 */ /* 0x000fe20000000000 */
[----:B------:R-:W-:-:S04]  /*2dc0*/  ISETP.GT.U32.AND P0, PT, R16, 0xfd, PT ;  /* 0x000000fd1000780c */ /* 0x000fc80003f04070 */
[----:B------:R-:W-:-:S13]  /*2dd0*/  ISETP.GT.U32.OR P0, PT, R17, 0xfd, P0 ;  /* 0x000000fd1100780c */ /* 0x000fda0000704470 */
[----:B------:R-:W-:Y:S01]  /*2de0*/  @!P0 IMAD.MOV.U32 R9, RZ, RZ, RZ ;  /* 0x000000ffff098224 */ /* 0x000fe200078e00ff */
[----:B------:R-:W-:Y:S06]  /*2df0*/  @!P0 BRA `(.L_x_50) ;  /* 0x00000000005c8947 */ /* 0x000fec0003800000 */
[----:B------:R-:W-:Y:S02]  /*2e00*/  FSETP.GTU.FTZ.AND P0, PT, |R4|, +INF , PT ;  /* 0x7f8000000400780b */ /* 0x000fe40003f1c200 */
[----:B------:R-:W-:-:S04]  /*2e10*/  FSETP.GTU.FTZ.AND P1, PT, |R3|, +INF , PT ;  /* 0x7f8000000300780b */ /* 0x000fc80003f3c200 */
[----:B------:R-:W-:-:S13]  /*2e20*/  PLOP3.LUT P0, PT, P0, P1, PT, 0xf8, 0x8f ;  /* 0x00000000008f781c */ /* 0x000fda0000703f70 */
[----:B------:R-:W-:Y:S05]  /*2e30*/  @P0 BRA `(.L_x_51) ;  /* 0x00000004004c0947 */ /* 0x000fea0003800000 */
[----:B------:R-:W-:-:S13]  /*2e40*/  LOP3.LUT P0, RZ, R15, 0x7fffffff, R4, 0xc8, !PT ;  /* 0x7fffffff0fff7812 */ /* 0x000fda000780c804 */
[----:B------:R-:W-:Y:S05]  /*2e50*/  @!P0 BRA `(.L_x_52) ;  /* 0x00000004003c8947 */ /* 0x000fea0003800000 */
[C---:B------:R-:W-:Y:S02]  /*2e60*/  FSETP.NEU.FTZ.AND P2, PT, |R4|.reuse, +INF , PT ;  /* 0x7f8000000400780b */ /* 0x040fe40003f5d200 */
[----:B------:R-:W-:Y:S02]  /*2e70*/  FSETP.NEU.FTZ.AND P1, PT, |R3|, +INF , PT ;  /* 0x7f8000000300780b */ /* 0x000fe40003f3d200 */
[----:B------:R-:W-:-:S11]  /*2e80*/  FSETP.NEU.FTZ.AND P0, PT, |R4|, +INF , PT ;  /* 0x7f8000000400780b */ /* 0x000fd60003f1d200 */
[----:B------:R-:W-:Y:S05]  /*2e90*/  @!P1 BRA !P2, `(.L_x_52) ;  /* 0x00000004002c9947 */ /* 0x000fea0005000000 */
[----:B------:R-:W-:-:S04]  /*2ea0*/  LOP3.LUT P2, RZ, R4, 0x7fffffff, RZ, 0xc0, !PT ;  /* 0x7fffffff04ff7812 */ /* 0x000fc8000784c0ff */
[----:B------:R-:W-:-:S13]  /*2eb0*/  PLOP3.LUT P1, PT, P1, P2, PT, 0x2f, 0xf2 ;  /* 0x0000000000f2781c */ /* 0x000fda0000f24577 */
[----:B------:R-:W-:Y:S05]  /*2ec0*/  @P1 BRA `(.L_x_53) ;  /* 0x0000000400181947 */ /* 0x000fea0003800000 */
[----:B------:R-:W-:-:S04]  /*2ed0*/  LOP3.LUT P1, RZ, R15, 0x7fffffff, RZ, 0xc0, !PT ;  /* 0x7fffffff0fff7812 */ /* 0x000fc8000782c0ff */
[----:B------:R-:W-:-:S13]  /*2ee0*/  PLOP3.LUT P0, PT, P0, P1, PT, 0x2f, 0xf2 ;  /* 0x0000000000f2781c */ /* 0x000fda0000702577 */
[----:B------:R-:W-:Y:S05]  /*2ef0*/  @P0 BRA `(.L_x_54) ;  /* 0x0000000400000947 */ /* 0x000fea0003800000 */
[----:B------:R-:W-:Y:S02]  /*2f00*/  ISETP.GE.AND P0, PT, R17, RZ, PT ;  /* 0x000000ff1100720c */ /* 0x000fe40003f06270 */
[----:B------:R-:W-:-:S11]  /*2f10*/  ISETP.GE.AND P1, PT, R16, RZ, PT ;  /* 0x000000ff1000720c */ /* 0x000fd60003f26270 */
[----:B------:R-:W-:Y:S01]  /*2f20*/  @P0 MOV R9, RZ ;  /* 0x000000ff00090202 */ /* 0x000fe20000000f00 */
[----:B------:R-:W-:Y:S02]  /*2f30*/  @!P0 IMAD.MOV.U32 R9, RZ, RZ, -0x40 ;  /* 0xffffffc0ff098424 */ /* 0x000fe400078e00ff */
[----:B------:R-:W-:Y:S01]  /*2f40*/  @!P0 FFMA R4, R4, 1.84467440737095516160e+19, RZ ;  /* 0x5f80000004048823 */ /* 0x000fe200000000ff */
[----:B------:R-:W-:Y:S02]  /*2f50*/  @!P1 FFMA R15, R3, 1.84467440737095516160e+19, RZ ;  /* 0x5f800000030f9823 */ /* 0x000fe400000000ff */
[----:B------:R-:W-:-:S07]  /*2f60*/  @!P1 IADD3 R9, PT, PT, R9, 0x40, RZ ;  /* 0x0000004009099810 */ /* 0x000fce0007ffe0ff */
.L_x_50:
[----:B------:R-:W-:Y:S01]  /*2f70*/  LEA R16, R13, 0xc0800000, 0x17 ;  /* 0xc08000000d107811 */ /* 0x000fe200078eb8ff */
[----:B------:R-:W-:Y:S04]  /*2f80*/  BSSY.RECONVERGENT B4, `(.L_x_55) ;  /* 0x0000036000047945 */ /* 0x000fe80003800200 */
[----:B------:R-:W-:Y:S01]  /*2f90*/  IMAD.IADD R16, R15, 0x1, -R16 ;  /* 0x000000010f107824 */ /* 0x000fe200078e0a10 */
[----:B------:R-:W-:-:S03]  /*2fa0*/  IADD3 R15, PT, PT, R19, -0x7f, RZ ;  /* 0xffffff81130f7810 */ /* 0x000fc60007ffe0ff */
[----:B------:R0:W1:Y:S01]  /*2fb0*/  MUFU.RCP R17, R16 ;  /* 0x0000001000117308 */ /* 0x0000620000001000 */
[----:B------:R-:W-:Y:S01]  /*2fc0*/  FADD.FTZ R18, -R16, -RZ ;  /* 0x800000ff10127221 */ /* 0x000fe20000010100 */
[C---:B------:R-:W-:Y:S01]  /*2fd0*/  IMAD R3, R15.reuse, -0x800000, R4 ;  /* 0xff8000000f037824 */ /* 0x040fe200078e0204 */
[----:B0-----:R-:W-:-:S05]  /*2fe0*/  IADD3 R16, PT, PT, R15, 0x7f, -R13 ;  /* 0x0000007f0f107810 */ /* 0x001fca0007ffe80d */
[----:B------:R-:W-:Y:S02]  /*2ff0*/  IMAD.IADD R16, R16, 0x1, R9 ;  /* 0x0000000110107824 */ /* 0x000fe400078e0209 */
[----:B-1----:R-:W-:-:S04]  /*3000*/  FFMA R20, R17, R18, 1 ;  /* 0x3f80000011147423 */ /* 0x002fc80000000012 */
[----:B------:R-:W-:-:S04]  /*3010*/  FFMA R4, R17, R20, R17 ;  /* 0x0000001411047223 */ /* 0x000fc80000000011 */
[----:B------:R-:W-:-:S04]  /*3020*/  FFMA R17, R3, R4, RZ ;  /* 0x0000000403117223 */ /* 0x000fc800000000ff */
[----:B------:R-:W-:-:S04]  /*3030*/  FFMA R19, R18, R17, R3 ;  /* 0x0000001112137223 */ /* 0x000fc80000000003 */
[----:B------:R-:W-:-:S04]  /*3040*/  FFMA R19, R4, R19, R17 ;  /* 0x0000001304137223 */ /* 0x000fc80000000011 */
[----:B------:R-:W-:-:S04]  /*3050*/  FFMA R18, R18, R19, R3 ;  /* 0x0000001312127223 */ /* 0x000fc80000000003 */
[----:B------:R-:W-:-:S05]  /*3060*/  FFMA R3, R4, R18, R19 ;  /* 0x0000001204037223 */ /* 0x000fca0000000013 */
[----:B------:R-:W-:-:S04]  /*3070*/  SHF.R.U32.HI R13, RZ, 0x17, R3 ;  /* 0x00000017ff0d7819 */ /* 0x000fc80000011603 */
[----:B------:R-:W-:-:S04]  /*3080*/  LOP3.LUT R13, R13, 0xff, RZ, 0xc0, !PT ;  /* 0x000000ff0d0d7812 */ /* 0x000fc800078ec0ff */
[----:B------:R-:W-:-:S05]  /*3090*/  IADD3 R15, PT, PT, R13, R16, RZ ;  /* 0x000000100d0f7210 */ /* 0x000fca0007ffe0ff */
[----:B------:R-:W-:-:S05]  /*30a0*/  VIADD R9, R15, 0xffffffff ;  /* 0xffffffff0f097836 */ /* 0x000fca0000000000 */
[----:B------:R-:W-:-:S13]  /*30b0*/  ISETP.GE.U32.AND P0, PT, R9, 0xfe, PT ;  /* 0x000000fe0900780c */ /* 0x000fda0003f06070 */
[----:B------:R-:W-:Y:S05]  /*30c0*/  @!P0 BRA `(.L_x_56) ;  /* 0x0000000000808947 */ /* 0x000fea0003800000 */
[----:B------:R-:W-:-:S13]  /*30d0*/  ISETP.GT.AND P0, PT, R15, 0xfe, PT ;  /* 0x000000fe0f00780c */ /* 0x000fda0003f04270 */
[----:B------:R-:W-:Y:S05]  /*30e0*/  @P0 BRA `(.L_x_57) ;  /* 0x00000000006c0947 */ /* 0x000fea0003800000 */
[----:B------:R-:W-:-:S13]  /*30f0*/  ISETP.GE.AND P0, PT, R15, 0x1, PT ;  /* 0x000000010f00780c */ /* 0x000fda0003f06270 */
[----:B------:R-:W-:Y:S05]  /*3100*/  @P0 BRA `(.L_x_58) ;  /* 0x0000000000740947 */ /* 0x000fea0003800000 */
[----:B------:R-:W-:Y:S02]  /*3110*/  ISETP.GE.AND P0, PT, R15, -0x18, PT ;  /* 0xffffffe80f00780c */ /* 0x000fe40003f06270 */
[----:B------:R-:W-:-:S11]  /*3120*/  LOP3.LUT R3, R3, 0x80000000, RZ, 0xc0, !PT ;  /* 0x8000000003037812 */ /* 0x000fd600078ec0ff */
[----:B------:R-:W-:Y:S05]  /*3130*/  @!P0 BRA `(.L_x_58) ;  /* 0x0000000000688947 */ /* 0x000fea0003800000 */
[CCC-:B------:R-:W-:Y:S01]  /*3140*/  FFMA.RZ R9, R4.reuse, R18.reuse, R19.reuse ;  /* 0x0000001204097223 */ /* 0x1c0fe2000000c013 */
[C---:B------:R-:W-:Y:S02]  /*3150*/  IADD3 R16, PT, PT, R15.reuse, 0x20, RZ ;  /* 0x000000200f107810 */ /* 0x040fe40007ffe0ff */
[----:B------:R-:W-:Y:S02]  /*3160*/  ISETP.NE.AND P2, PT, R15, RZ, PT ;  /* 0x000000ff0f00720c */ /* 0x000fe40003f45270 */
[----:B------:R-:W-:Y:S01]  /*3170*/  LOP3.LUT R13, R9, 0x7fffff, RZ, 0xc0, !PT ;  /* 0x007fffff090d7812 */ /* 0x000fe200078ec0ff */
[CCC-:B------:R-:W-:Y:S01]  /*3180*/  FFMA.RP R9, R4.reuse, R18.reuse, R19.reuse ;  /* 0x0000001204097223 */ /* 0x1c0fe20000008013 */
[----:B------:R-:W-:Y:S01]  /*3190*/  FFMA.RM R4, R4, R18, R19 ;  /* 0x0000001204047223 */ /* 0x000fe20000004013 */
[----:B------:R-:W-:Y:S01]  /*31a0*/  ISETP.NE.AND P1, PT, R15, RZ, PT ;  /* 0x000000ff0f00720c */ /* 0x000fe20003f25270 */
[----:B------:R-:W-:Y:S01]  /*31b0*/  IMAD.MOV R15, RZ, RZ, -R15 ;  /* 0x000000ffff0f7224 */ /* 0x000fe200078e0a0f */
[----:B------:R-:W-:-:S02]  /*31c0*/  LOP3.LUT R13, R13, 0x800000, RZ, 0xfc, !PT ;  /* 0x008000000d0d7812 */ /* 0x000fc400078efcff */
[----:B------:R-:W-:Y:S02]  /*31d0*/  FSETP.NEU.FTZ.AND P0, PT, R9, R4, PT ;  /* 0x000000040900720b */ /* 0x000fe40003f1d000 */
[----:B------:R-:W-:Y:S02]  /*31e0*/  SHF.L.U32 R16, R13, R16, RZ ;  /* 0x000000100d107219 */ /* 0x000fe400000006ff */
[----:B------:R-:W-:Y:S02]  /*31f0*/  SEL R4, R15, RZ, P2 ;  /* 0x000000ff0f047207 */ /* 0x000fe40001000000 */
[----:B------:R-:W-:Y:S02]  /*3200*/  ISETP.NE.AND P1, PT, R16, RZ, P1 ;  /* 0x000000ff1000720c */ /* 0x000fe40000f25270 */
[----:B------:R-:W-:Y:S02]  /*3210*/  SHF.R.U32.HI R4, RZ, R4, R13 ;  /* 0x00000004ff047219 */ /* 0x000fe4000001160d */
[----:B------:R-:W-:-:S02]  /*3220*/  PLOP3.LUT P0, PT, P0, P1, PT, 0xf8, 0x8f ;  /* 0x00000000008f781c */ /* 0x000fc40000703f70 */
[----:B------:R-:W-:Y:S02]  /*3230*/  SHF.R.U32.HI R16, RZ, 0x1, R4 ;  /* 0x00000001ff107819 */ /* 0x000fe40000011604 */
[----:B------:R-:W-:-:S04]  /*3240*/  SEL R9, RZ, 0x1, !P0 ;  /* 0x00000001ff097807 */ /* 0x000fc80004000000 */
[----:B------:R-:W-:-:S04]  /*3250*/  LOP3.LUT R9, R9, 0x1, R16, 0xf8, !PT ;  /* 0x0000000109097812 */ /* 0x000fc800078ef810 */
[----:B------:R-:W-:-:S04]  /*3260*/  LOP3.LUT R9, R9, R4, RZ, 0xc0, !PT ;  /* 0x0000000409097212 */ /* 0x000fc800078ec0ff */
[----:B------:R-:W-:-:S04]  /*3270*/  IADD3 R16, PT, PT, R16, R9, RZ ;  /* 0x0000000910107210 */ /* 0x000fc80007ffe0ff */
[----:B------:R-:W-:Y:S01]  /*3280*/  LOP3.LUT R3, R16, R3, RZ, 0xfc, !PT ;  /* 0x0000000310037212 */ /* 0x000fe200078efcff */
[----:B------:R-:W-:Y:S06]  /*3290*/  BRA `(.L_x_58) ;  /* 0x0000000000107947 */ /* 0x000fec0003800000 */
.L_x_57:
[----:B------:R-:W-:-:S04]  /*32a0*/  LOP3.LUT R3, R3, 0x80000000, RZ, 0xc0, !PT ;  /* 0x8000000003037812 */ /* 0x000fc800078ec0ff */
[----:B------:R-:W-:Y:S01]  /*32b0*/  LOP3.LUT R3, R3, 0x7f800000, RZ, 0xfc, !PT ;  /* 0x7f80000003037812 */ /* 0x000fe200078efcff */
[----:B------:R-:W-:Y:S06]  /*32c0*/  BRA `(.L_x_58) ;  /* 0x0000000000047947 */ /* 0x000fec0003800000 */
.L_x_56:
[----:B------:R-:W-:-:S07]  /*32d0*/  IMAD R3, R16, 0x800000, R3 ;  /* 0x0080000010037824 */ /* 0x000fce00078e0203 */
.L_x_58:
[----:B------:R-:W-:Y:S05]  /*32e0*/  BSYNC.RECONVERGENT B4 ;  /* 0x0000000000047941 */ /* 0x000fea0003800200 */
.L_x_55:
[----:B------:R-:W-:Y:S05]  /*32f0*/  BRA `(.L_x_59) ;  /* 0x0000000000207947 */ /* 0x000fea0003800000 */
.L_x_54:
[----:B------:R-:W-:-:S04]  /*3300*/  LOP3.LUT R3, R15, 0x80000000, R4, 0x48, !PT ;  /* 0x800000000f037812 */ /* 0x000fc800078e4804 */
[----:B------:R-:W-:Y:S01]  /*3310*/  LOP3.LUT R3, R3, 0x7f800000, RZ, 0xfc, !PT ;  /* 0x7f80000003037812 */ /* 0x000fe200078efcff */
[----:B------:R-:W-:Y:S06]  /*3320*/  BRA `(.L_x_59) ;  /* 0x0000000000147947 */ /* 0x000fec0003800000 */
.L_x_53:
[----:B------:R-:W-:Y:S01]  /*3330*/  LOP3.LUT R3, R15, 0x80000000, R4, 0x48, !PT ;  /* 0x800000000f037812 */ /* 0x000fe200078e4804 */
[----:B------:R-:W-:Y:S06]  /*3340*/  BRA `(.L_x_59) ;  /* 0x00000000000c7947 */ /* 0x000fec0003800000 */
.L_x_52:
[----:B------:R-:W0:Y:S01]  /*3350*/  MUFU.RSQ R3, -QNAN ;  /* 0xffc0000000037908 */ /* 0x000e220000001400 */
[----:B------:R-:W-:Y:S05]  /*3360*/  BRA `(.L_x_59) ;  /* 0x0000000000047947 */ /* 0x000fea0003800000 */
.L_x_51:
[----:B------:R-:W-:-:S07]  /*3370*/  FADD.FTZ R3, R4, R3 ;  /* 0x0000000304037221 */ /* 0x000fce0000010000 */
.L_x_59:
[----:B------:R-:W-:Y:S05]  /*3380*/  BSYNC.RECONVERGENT B3 ;  /* 0x0000000000037941 */ /* 0x000fea0003800200 */
.L_x_49:
[----:B------:R-:W-:-:S04]  /*3390*/  HFMA2 R13, -RZ, RZ, 0, 0 ;  /* 0x00000000ff0d7431 */ /* 0x000fc800000001ff */
[----:B0-----:R-:W-:Y:S05]  /*33a0*/  RET.REL.NODEC R12 `(parallel_tempering_step) ;  /* 0xffffffcc0c147950 */ /* 0x001fea0003c3ffff */
.L_x_60:
        /* <DEDUP_REMOVED lines=13> */
.L_x_62:


//--------------------- .nv.global.init           --------------------------
	.section	.nv.global.init,"aw",@progbits
	.align	4
.nv.global.init:
	.type		mrg32k3aM1SubSeq,@object
	.size		mrg32k3aM1SubSeq,(mrg32k3aM2SubSeq - mrg32k3aM1SubSeq)
mrg32k3aM1SubSeq:
        /*0000*/ 	.byte	0x0b, 0xcc, 0xee, 0x04, 0x73, 0x29, 0x8b, 0x6f, 0xf6, 0x53, 0x03, 0xf6, 0x23, 0xf6, 0xea, 0xda
        /* <DEDUP_REMOVED lines=125> */
	.type		mrg32k3aM2SubSeq,@object
	.size		mrg32k3aM2SubSeq,(mrg32k3aM1 - mrg32k3aM2SubSeq)
mrg32k3aM2SubSeq:
        /* <DEDUP_REMOVED lines=126> */
	.type		mrg32k3aM1,@object
	.size		mrg32k3aM1,(mrg32k3aM1Seq - mrg32k3aM1)
mrg32k3aM1:
        /* <DEDUP_REMOVED lines=144> */
	.type		mrg32k3aM1Seq,@object
	.size		mrg32k3aM1Seq,(mrg32k3aM2 - mrg32k3aM1Seq)
mrg32k3aM1Seq:
        /* <DEDUP_REMOVED lines=144> */
	.type		mrg32k3aM2,@object
	.size		mrg32k3aM2,(mrg32k3aM2Seq - mrg32k3aM2)
mrg32k3aM2:
        /* <DEDUP_REMOVED lines=144> */
	.type		mrg32k3aM2Seq,@object
	.size		mrg32k3aM2Seq,(precalc_xorwow_matrix - mrg32k3aM2Seq)
mrg32k3aM2Seq:
        /* <DEDUP_REMOVED lines=144> */
	.type		precalc_xorwow_matrix,@object
	.size		precalc_xorwow_matrix,(precalc_xorwow_offset_matrix - precalc_xorwow_matrix)
precalc_xorwow_matrix:
        /* <DEDUP_REMOVED lines=6400> */
	.type		precalc_xorwow_offset_matrix,@object
	.size		precalc_xorwow_offset_matrix,(.L_1 - precalc_xorwow_offset_matrix)
precalc_xorwow_offset_matrix:
        /* <DEDUP_REMOVED lines=6400> */
.L_1:


//--------------------- .nv.shared.reserved.0     --------------------------
	.section	.nv.shared.reserved.0,"aw",@nobits
	.weak		__nv_reservedSMEM_offset_0_alias
	.size		__nv_reservedSMEM_offset_0_alias, 0, 64
	.other		__nv_reservedSMEM_offset_0_alias,@"STO_CUDA_RESERVED_SHARED STV_DEFAULT"
__nv_reservedSMEM_offset_0_alias:
	.zero		0
	.zero		64


//--------------------- .nv.constant0.compact_colors --------------------------
	.section	.nv.constant0.compact_colors,"a",@progbits
	.sectionflags	@""
	.align	4
.nv.constant0.compact_colors:
	.zero		924


//--------------------- .nv.constant0.replica_swap --------------------------
	.section	.nv.constant0.replica_swap,"a",@progbits
	.sectionflags	@""
	.align	4
.nv.constant0.replica_swap:
	.zero		928


//--------------------- .nv.constant0.parallel_tempering_step --------------------------
	.section	.nv.constant0.parallel_tempering_step,"a",@progbits
	.sectionflags	@""
	.align	4
.nv.constant0.parallel_tempering_step:
	.zero		964


//--------------------- SYMBOLS --------------------------

	.type		.nv.reservedSmem.offset0,@object
	.size		.nv.reservedSmem.offset0,0x4
